//
// Generated by NVIDIA NVVM Compiler
//
// Compiler Build ID: CL-36424714
// Cuda compilation tools, release 13.0, V13.0.88
// Based on NVVM 20.0.0
//

.version 9.0
.target sm_100
.address_size 64

	// .globl	_Z18first_layer_kernelPdS_ddiidd

.visible .entry _Z18first_layer_kernelPdS_ddiidd(
	.param .u64 .ptr .align 1 _Z18first_layer_kernelPdS_ddiidd_param_0,
	.param .u64 .ptr .align 1 _Z18first_layer_kernelPdS_ddiidd_param_1,
	.param .f64 _Z18first_layer_kernelPdS_ddiidd_param_2,
	.param .f64 _Z18first_layer_kernelPdS_ddiidd_param_3,
	.param .u32 _Z18first_layer_kernelPdS_ddiidd_param_4,
	.param .u32 _Z18first_layer_kernelPdS_ddiidd_param_5,
	.param .f64 _Z18first_layer_kernelPdS_ddiidd_param_6,
	.param .f64 _Z18first_layer_kernelPdS_ddiidd_param_7
)
{
	.reg .pred 	%p<2>;
	.reg .b32 	%r<18>;
	.reg .b32 	%f<17>;
	.reg .b64 	%rd<11>;
	.reg .b64 	%fd<50>;

	ld.param.u64 	%rd1, [_Z18first_layer_kernelPdS_ddiidd_param_0];
	ld.param.u64 	%rd2, [_Z18first_layer_kernelPdS_ddiidd_param_1];
	ld.param.f64 	%fd1, [_Z18first_layer_kernelPdS_ddiidd_param_2];
	ld.param.f64 	%fd2, [_Z18first_layer_kernelPdS_ddiidd_param_3];
	ld.param.u32 	%r6, [_Z18first_layer_kernelPdS_ddiidd_param_4];
	ld.param.u32 	%r7, [_Z18first_layer_kernelPdS_ddiidd_param_5];
	ld.param.f64 	%fd3, [_Z18first_layer_kernelPdS_ddiidd_param_6];
	ld.param.f64 	%fd4, [_Z18first_layer_kernelPdS_ddiidd_param_7];
	mov.u32 	%r8, %tid.x;
	mov.u32 	%r9, %ctaid.x;
	mov.u32 	%r10, %ntid.x;
	mad.lo.s32 	%r11, %r9, %r10, %r8;
	div.s32 	%r1, %r11, %r7;
	add.s32 	%r2, %r1, 1;
	add.s32 	%r12, %r7, -2;
	rem.s32 	%r3, %r11, %r12;
	add.s32 	%r4, %r3, 1;
	mad.lo.s32 	%r5, %r7, %r1, %r7;
	add.s32 	%r13, %r5, %r4;
	add.s32 	%r14, %r6, -1;
	mad.lo.s32 	%r15, %r14, %r7, -1;
	setp.ge.s32 	%p1, %r13, %r15;
	@%p1 bra 	$L__BB0_2;
	cvta.to.global.u64 	%rd3, %rd2;
	cvta.to.global.u64 	%rd4, %rd1;
	cvt.s64.s32 	%rd5, %r5;
	cvt.s64.s32 	%rd6, %r3;
	add.s64 	%rd7, %rd5, %rd6;
	shl.b64 	%rd8, %rd7, 3;
	add.s64 	%rd9, %rd3, %rd8;
	ld.global.f64 	%fd5, [%rd9+8];
	fma.rn.f64 	%fd6, %fd1, 0d0000000000000000, %fd5;
	mul.f64 	%fd7, %fd1, %fd1;
	mul.f64 	%fd8, %fd7, 0d3FE0000000000000;
	fma.rn.f64 	%fd9, %fd8, 0d0000000000000000, %fd6;
	mul.f64 	%fd10, %fd2, %fd2;
	mul.f64 	%fd11, %fd1, %fd10;
	mul.f64 	%fd12, %fd1, %fd11;
	mul.f64 	%fd13, %fd12, 0d3FE0000000000000;
	add.s32 	%r16, %r1, 2;
	cvt.rn.f64.s32 	%fd14, %r16;
	mul.f64 	%fd15, %fd14, 0d400921FB54442D18;
	mul.f64 	%fd16, %fd3, %fd15;
	cvt.rn.f32.f64 	%f1, %fd16;
	sin.approx.f32 	%f2, %f1;
	cvt.rn.f64.s32 	%fd17, %r4;
	mul.f64 	%fd18, %fd17, 0d400921FB54442D18;
	mul.f64 	%fd19, %fd4, %fd18;
	cvt.rn.f32.f64 	%f3, %fd19;
	sin.approx.f32 	%f4, %f3;
	mul.f32 	%f5, %f2, %f4;
	cvt.f64.f32 	%fd20, %f5;
	cvt.rn.f64.s32 	%fd21, %r2;
	mul.f64 	%fd22, %fd21, 0d400921FB54442D18;
	mul.f64 	%fd23, %fd3, %fd22;
	cvt.rn.f32.f64 	%f6, %fd23;
	sin.approx.f32 	%f7, %f6;
	cvt.f64.f32 	%fd24, %f7;
	add.f64 	%fd25, %fd24, %fd24;
	cvt.f64.f32 	%fd26, %f4;
	mul.f64 	%fd27, %fd25, %fd26;
	sub.f64 	%fd28, %fd20, %fd27;
	cvt.rn.f64.s32 	%fd29, %r1;
	mul.f64 	%fd30, %fd29, 0d400921FB54442D18;
	mul.f64 	%fd31, %fd3, %fd30;
	cvt.rn.f32.f64 	%f8, %fd31;
	sin.approx.f32 	%f9, %f8;
	mul.f32 	%f10, %f4, %f9;
	cvt.f64.f32 	%fd32, %f10;
	add.f64 	%fd33, %fd28, %fd32;
	mul.f64 	%fd34, %fd3, %fd3;
	div.rn.f64 	%fd35, %fd33, %fd34;
	add.s32 	%r17, %r3, 2;
	cvt.rn.f64.s32 	%fd36, %r17;
	mul.f64 	%fd37, %fd36, 0d400921FB54442D18;
	mul.f64 	%fd38, %fd4, %fd37;
	cvt.rn.f32.f64 	%f11, %fd38;
	sin.approx.f32 	%f12, %f11;
	mul.f32 	%f13, %f7, %f12;
	cvt.f64.f32 	%fd39, %f13;
	sub.f64 	%fd40, %fd39, %fd27;
	cvt.rn.f64.s32 	%fd41, %r3;
	mul.f64 	%fd42, %fd41, 0d400921FB54442D18;
	mul.f64 	%fd43, %fd4, %fd42;
	cvt.rn.f32.f64 	%f14, %fd43;
	sin.approx.f32 	%f15, %f14;
	mul.f32 	%f16, %f7, %f15;
	cvt.f64.f32 	%fd44, %f16;
	add.f64 	%fd45, %fd40, %fd44;
	mul.f64 	%fd46, %fd4, %fd4;
	div.rn.f64 	%fd47, %fd45, %fd46;
	add.f64 	%fd48, %fd35, %fd47;
	fma.rn.f64 	%fd49, %fd13, %fd48, %fd9;
	add.s64 	%rd10, %rd4, %rd8;
	st.global.f64 	[%rd10+8], %fd49;
$L__BB0_2:
	ret;

}
	// .globl	_Z11main_kernelPdS_S_dddiidd
.visible .entry _Z11main_kernelPdS_S_dddiidd(
	.param .u64 .ptr .align 1 _Z11main_kernelPdS_S_dddiidd_param_0,
	.param .u64 .ptr .align 1 _Z11main_kernelPdS_S_dddiidd_param_1,
	.param .u64 .ptr .align 1 _Z11main_kernelPdS_S_dddiidd_param_2,
	.param .f64 _Z11main_kernelPdS_S_dddiidd_param_3,
	.param .f64 _Z11main_kernelPdS_S_dddiidd_param_4,
	.param .f64 _Z11main_kernelPdS_S_dddiidd_param_5,
	.param .u32 _Z11main_kernelPdS_S_dddiidd_param_6,
	.param .u32 _Z11main_kernelPdS_S_dddiidd_param_7,
	.param .f64 _Z11main_kernelPdS_S_dddiidd_param_8,
	.param .f64 _Z11main_kernelPdS_S_dddiidd_param_9
)
{
	.reg .pred 	%p<2>;
	.reg .b32 	%r<19>;
	.reg .b64 	%rd<26>;
	.reg .b64 	%fd<29>;

	ld.param.u64 	%rd2, [_Z11main_kernelPdS_S_dddiidd_param_1];
	ld.param.f64 	%fd1, [_Z11main_kernelPdS_S_dddiidd_param_3];
	ld.param.f64 	%fd2, [_Z11main_kernelPdS_S_dddiidd_param_4];
	ld.param.u32 	%r4, [_Z11main_kernelPdS_S_dddiidd_param_6];
	ld.param.u32 	%r3, [_Z11main_kernelPdS_S_dddiidd_param_7];
	mov.u32 	%r5, %tid.x;
	mov.u32 	%r6, %ctaid.x;
	mov.u32 	%r7, %ntid.x;
	mad.lo.s32 	%r8, %r6, %r7, %r5;
	div.s32 	%r9, %r8, %r3;
	add.s32 	%r10, %r3, -2;
	rem.s32 	%r1, %r8, %r10;
	mad.lo.s32 	%r2, %r3, %r9, %r3;
	add.s32 	%r11, %r1, %r2;
	add.s32 	%r12, %r11, 1;
	add.s32 	%r13, %r4, -1;
	mad.lo.s32 	%r14, %r13, %r3, -1;
	setp.ge.s32 	%p1, %r12, %r14;
	@%p1 bra 	$L__BB1_2;
	ld.param.f64 	%fd28, [_Z11main_kernelPdS_S_dddiidd_param_9];
	ld.param.f64 	%fd27, [_Z11main_kernelPdS_S_dddiidd_param_8];
	ld.param.u64 	%rd25, [_Z11main_kernelPdS_S_dddiidd_param_2];
	ld.param.u64 	%rd24, [_Z11main_kernelPdS_S_dddiidd_param_0];
	cvta.to.global.u64 	%rd4, %rd24;
	cvta.to.global.u64 	%rd5, %rd2;
	cvta.to.global.u64 	%rd6, %rd25;
	cvt.s64.s32 	%rd7, %r2;
	cvt.s64.s32 	%rd8, %r1;
	add.s64 	%rd9, %rd7, %rd8;
	shl.b64 	%rd10, %rd9, 3;
	add.s64 	%rd11, %rd4, %rd10;
	ld.global.f64 	%fd5, [%rd11+8];
	add.f64 	%fd6, %fd5, %fd5;
	add.s64 	%rd12, %rd5, %rd10;
	ld.global.f64 	%fd7, [%rd12+8];
	sub.f64 	%fd8, %fd6, %fd7;
	mul.f64 	%fd9, %fd2, %fd2;
	mul.f64 	%fd10, %fd1, %fd9;
	mul.f64 	%fd11, %fd1, %fd10;
	add.s32 	%r15, %r2, %r3;
	cvt.s64.s32 	%rd13, %r15;
	add.s64 	%rd14, %rd13, %rd8;
	shl.b64 	%rd15, %rd14, 3;
	add.s64 	%rd16, %rd4, %rd15;
	ld.global.f64 	%fd12, [%rd16+8];
	sub.f64 	%fd13, %fd12, %fd6;
	shl.b32 	%r16, %r3, 1;
	sub.s32 	%r17, %r15, %r16;
	cvt.s64.s32 	%rd17, %r17;
	add.s64 	%rd18, %rd8, %rd17;
	shl.b64 	%rd19, %rd18, 3;
	add.s64 	%rd20, %rd4, %rd19;
	ld.global.f64 	%fd14, [%rd20+8];
	add.f64 	%fd15, %fd14, %fd13;
	mul.f64 	%fd16, %fd27, %fd27;
	div.rn.f64 	%fd17, %fd15, %fd16;
	ld.global.f64 	%fd18, [%rd11+16];
	sub.f64 	%fd19, %fd18, %fd6;
	add.s32 	%r18, %r2, %r1;
	mul.wide.s32 	%rd21, %r18, 8;
	add.s64 	%rd22, %rd4, %rd21;
	ld.global.f64 	%fd20, [%rd22];
	add.f64 	%fd21, %fd20, %fd19;
	mul.f64 	%fd22, %fd28, %fd28;
	div.rn.f64 	%fd23, %fd21, %fd22;
	add.f64 	%fd24, %fd17, %fd23;
	fma.rn.f64 	%fd25, %fd11, %fd24, %fd8;
	add.f64 	%fd26, %fd25, 0d0000000000000000;
	add.s64 	%rd23, %rd6, %rd10;
	st.global.f64 	[%rd23+8], %fd26;
$L__BB1_2:
	ret;

}


// ===== COMPILED SASS (sm_100) =====

	.target	sm_100

	.elftype	@"ET_EXEC"


//--------------------- .note.nv.tkinfo           --------------------------
	.section	.note.nv.tkinfo,"",@"SHT_NOTE"
	.sectionflags	@"SHF_NOTE_NV_TKINFO"
	.tkinfo
        /*0018*/ 	.word	0x00000002
        /*0030*/ 	.string	""
        /*0030*/ 	.string	"ptxas"
        /*0030*/ 	.string	"Cuda compilation tools, release 13.0, V13.0.88"
        /*0030*/ 	.string	"Build cuda_13.0.r13.0/compiler.36424714_0"
        /*0030*/ 	.string	"-arch sm_100 -m 64 "



//--------------------- .note.nv.cuinfo           --------------------------
	.section	.note.nv.cuinfo,"",@"SHT_NOTE"
	.sectionflags	@"SHF_NOTE_NV_CUINFO"
        /*0018*/ 	.short	0x0002
        /*001a*/ 	.short	0x0064
        /*001c*/ 	.short	0x0082
	.zero		2


//--------------------- .nv.info                  --------------------------
	.section	.nv.info,"",@"SHT_CUDA_INFO"
	.align	4


	//----- nvinfo : EIATTR_REGCOUNT
	.align		4
        /*0000*/ 	.byte	0x04, 0x2f
        /*0002*/ 	.short	(.L_1 - .L_0)
	.align		4
.L_0:
        /*0004*/ 	.word	index@(_Z18first_layer_kernelPdS_ddiidd)
        /*0008*/ 	.word	0x0000001f


	//----- nvinfo : EIATTR_FRAME_SIZE
	.align		4
.L_1:
        /*000c*/ 	.byte	0x04, 0x11
        /*000e*/ 	.short	(.L_3 - .L_2)
	.align		4
.L_2:
        /*0010*/ 	.word	index@($__internal_1_$__cuda_sm20_div_rn_f64_full)
        /*0014*/ 	.word	0x00000000


	//----- nvinfo : EIATTR_FRAME_SIZE
	.align		4
.L_3:
        /*0018*/ 	.byte	0x04, 0x11
        /*001a*/ 	.short	(.L_5 - .L_4)
	.align		4
.L_4:
        /*001c*/ 	.word	index@(_Z18first_layer_kernelPdS_ddiidd)
        /*0020*/ 	.word	0x00000000


	//----- nvinfo : EIATTR_REGCOUNT
	.align		4
.L_5:
        /*0024*/ 	.byte	0x04, 0x2f
        /*0026*/ 	.short	(.L_7 - .L_6)
	.align		4
.L_6:
        /*0028*/ 	.word	index@(_Z11main_kernelPdS_S_dddiidd)
        /*002c*/ 	.word	0x00000024


	//----- nvinfo : EIATTR_FRAME_SIZE
	.align		4
.L_7:
        /*0030*/ 	.byte	0x04, 0x11
        /*0032*/ 	.short	(.L_9 - .L_8)
	.align		4
.L_8:
        /*0034*/ 	.word	index@($__internal_0_$__cuda_sm20_div_rn_f64_full)
        /*0038*/ 	.word	0x00000000


	//----- nvinfo : EIATTR_FRAME_SIZE
	.align		4
.L_9:
        /*003c*/ 	.byte	0x04, 0x11
        /*003e*/ 	.short	(.L_11 - .L_10)
	.align		4
.L_10:
        /*0040*/ 	.word	index@(_Z11main_kernelPdS_S_dddiidd)
        /*0044*/ 	.word	0x00000000


	//----- nvinfo : EIATTR_MIN_STACK_SIZE
	.align		4
.L_11:
        /*0048*/ 	.byte	0x04, 0x12
        /*004a*/ 	.short	(.L_13 - .L_12)
	.align		4
.L_12:
        /*004c*/ 	.word	index@(_Z11main_kernelPdS_S_dddiidd)
        /*0050*/ 	.word	0x00000000


	//----- nvinfo : EIATTR_MIN_STACK_SIZE
	.align		4
.L_13:
        /*0054*/ 	.byte	0x04, 0x12
        /*0056*/ 	.short	(.L_15 - .L_14)
	.align		4
.L_14:
        /*0058*/ 	.word	index@(_Z18first_layer_kernelPdS_ddiidd)
        /*005c*/ 	.word	0x00000000
.L_15:


//--------------------- .nv.compat                --------------------------
	.section	.nv.compat,"",@"SHT_CUDA_COMPAT_INFO"
	.align	4
        /*0000*/ 	.byte	0x02, 0x09, 0x00, 0x00, 0x02, 0x02, 0x01, 0x00, 0x02, 0x05, 0x05, 0x00, 0x03, 0x07, 0x01, 0x01
        /*0010*/ 	.byte	0x02, 0x03, 0x00, 0x00, 0x02, 0x06, 0x01, 0x00, 0x04, 0x0b, 0x08, 0x00, 0x01, 0x00, 0x00, 0x00
        /*0020*/ 	.byte	0x00, 0x00, 0x00, 0x00


//--------------------- .nv.info._Z11main_kernelPdS_S_dddiidd --------------------------
	.section	.nv.info._Z11main_kernelPdS_S_dddiidd,"",@"SHT_CUDA_INFO"
	.sectionflags	@""
	.align	4


	//----- nvinfo : EIATTR_CUDA_API_VERSION
	.align		4
        /*0000*/ 	.byte	0x04, 0x37
        /*0002*/ 	.short	(.L_17 - .L_16)
.L_16:
        /*0004*/ 	.word	0x00000082


	//----- nvinfo : EIATTR_KPARAM_INFO
	.align		4
.L_17:
        /*0008*/ 	.byte	0x04, 0x17
        /*000a*/ 	.short	(.L_19 - .L_18)
.L_18:
        /*000c*/ 	.word	0x00000000
        /*0010*/ 	.short	0x0009
        /*0012*/ 	.short	0x0040
        /*0014*/ 	.byte	0x00, 0xf0, 0x21, 0x00


	//----- nvinfo : EIATTR_KPARAM_INFO
	.align		4
.L_19:
        /*0018*/ 	.byte	0x04, 0x17
        /*001a*/ 	.short	(.L_21 - .L_20)
.L_20:
        /*001c*/ 	.word	0x00000000
        /*0020*/ 	.short	0x0008
        /*0022*/ 	.short	0x0038
        /*0024*/ 	.byte	0x00, 0xf0, 0x21, 0x00


	//----- nvinfo : EIATTR_KPARAM_INFO
	.align		4
.L_21:
        /*0028*/ 	.byte	0x04, 0x17
        /*002a*/ 	.short	(.L_23 - .L_22)
.L_22:
        /*002c*/ 	.word	0x00000000
        /*0030*/ 	.short	0x0007
        /*0032*/ 	.short	0x0034
        /*0034*/ 	.byte	0x00, 0xf0, 0x11, 0x00


	//----- nvinfo : EIATTR_KPARAM_INFO
	.align		4
.L_23:
        /*0038*/ 	.byte	0x04, 0x17
        /*003a*/ 	.short	(.L_25 - .L_24)
.L_24:
        /*003c*/ 	.word	0x00000000
        /*0040*/ 	.short	0x0006
        /*0042*/ 	.short	0x0030
        /*0044*/ 	.byte	0x00, 0xf0, 0x11, 0x00


	//----- nvinfo : EIATTR_KPARAM_INFO
	.align		4
.L_25:
        /*0048*/ 	.byte	0x04, 0x17
        /*004a*/ 	.short	(.L_27 - .L_26)
.L_26:
        /*004c*/ 	.word	0x00000000
        /*0050*/ 	.short	0x0005
        /*0052*/ 	.short	0x0028
        /*0054*/ 	.byte	0x00, 0xf0, 0x21, 0x00


	//----- nvinfo : EIATTR_KPARAM_INFO
	.align		4
.L_27:
        /*0058*/ 	.byte	0x04, 0x17
        /*005a*/ 	.short	(.L_29 - .L_28)
.L_28:
        /*005c*/ 	.word	0x00000000
        /*0060*/ 	.short	0x0004
        /*0062*/ 	.short	0x0020
        /*0064*/ 	.byte	0x00, 0xf0, 0x21, 0x00


	//----- nvinfo : EIATTR_KPARAM_INFO
	.align		4
.L_29:
        /*0068*/ 	.byte	0x04, 0x17
        /*006a*/ 	.short	(.L_31 - .L_30)
.L_30:
        /*006c*/ 	.word	0x00000000
        /*0070*/ 	.short	0x0003
        /*0072*/ 	.short	0x0018
        /*0074*/ 	.byte	0x00, 0xf0, 0x21, 0x00


	//----- nvinfo : EIATTR_KPARAM_INFO
	.align		4
.L_31:
        /*0078*/ 	.byte	0x04, 0x17
        /*007a*/ 	.short	(.L_33 - .L_32)
.L_32:
        /*007c*/ 	.word	0x00000000
        /*0080*/ 	.short	0x0002
        /*0082*/ 	.short	0x0010
        /*0084*/ 	.byte	0x00, 0xf5, 0x21, 0x00


	//----- nvinfo : EIATTR_KPARAM_INFO
	.align		4
.L_33:
        /*0088*/ 	.byte	0x04, 0x17
        /*008a*/ 	.short	(.L_35 - .L_34)
.L_34:
        /*008c*/ 	.word	0x00000000
        /*0090*/ 	.short	0x0001
        /*0092*/ 	.short	0x0008
        /*0094*/ 	.byte	0x00, 0xf5, 0x21, 0x00


	//----- nvinfo : EIATTR_KPARAM_INFO
	.align		4
.L_35:
        /*0098*/ 	.byte	0x04, 0x17
        /*009a*/ 	.short	(.L_37 - .L_36)
.L_36:
        /*009c*/ 	.word	0x00000000
        /*00a0*/ 	.short	0x0000
        /*00a2*/ 	.short	0x0000
        /*00a4*/ 	.byte	0x00, 0xf5, 0x21, 0x00


	//----- nvinfo : EIATTR_SPARSE_MMA_MASK
	.align		4
.L_37:
        /*00a8*/ 	.byte	0x03, 0x50
        /*00aa*/ 	.short	0x0000


	//----- nvinfo : EIATTR_MAXREG_COUNT
	.align		4
        /*00ac*/ 	.byte	0x03, 0x1b
        /*00ae*/ 	.short	0x00ff


	//----- nvinfo : EIATTR_MERCURY_ISA_VERSION
	.align		4
        /*00b0*/ 	.byte	0x03, 0x5f
        /*00b2*/ 	.short	0x0101


	//----- nvinfo : EIATTR_VRC_CTA_INIT_COUNT
	.align		4
        /*00b4*/ 	.byte	0x02, 0x4a
	.zero		1
	.zero		1


	//----- nvinfo : EIATTR_EXIT_INSTR_OFFSETS
	.align		4
        /*00b8*/ 	.byte	0x04, 0x1c
        /*00ba*/ 	.short	(.L_39 - .L_38)


	//   ....[0]....
.L_38:
        /*00bc*/ 	.word	0x000003a0


	//   ....[1]....
        /*00c0*/ 	.word	0x000009f0


	//----- nvinfo : EIATTR_CRS_STACK_SIZE
	.align		4
.L_39:
        /*00c4*/ 	.byte	0x04, 0x1e
        /*00c6*/ 	.short	(.L_41 - .L_40)
.L_40:
        /*00c8*/ 	.word	0x00000000


	//----- nvinfo : EIATTR_CBANK_PARAM_SIZE
	.align		4
.L_41:
        /*00cc*/ 	.byte	0x03, 0x19
        /*00ce*/ 	.short	0x0048


	//----- nvinfo : EIATTR_PARAM_CBANK
	.align		4
        /*00d0*/ 	.byte	0x04, 0x0a
        /*00d2*/ 	.short	(.L_43 - .L_42)
	.align		4
.L_42:
        /*00d4*/ 	.word	index@(.nv.constant0._Z11main_kernelPdS_S_dddiidd)
        /*00d8*/ 	.short	0x0380
        /*00da*/ 	.short	0x0048


	//----- nvinfo : EIATTR_SW_WAR
	.align		4
.L_43:
        /*00dc*/ 	.byte	0x04, 0x36
        /*00de*/ 	.short	(.L_45 - .L_44)
.L_44:
        /*00e0*/ 	.word	0x00000008
.L_45:


//--------------------- .nv.info._Z18first_layer_kernelPdS_ddiidd --------------------------
	.section	.nv.info._Z18first_layer_kernelPdS_ddiidd,"",@"SHT_CUDA_INFO"
	.sectionflags	@""
	.align	4


	//----- nvinfo : EIATTR_CUDA_API_VERSION
	.align		4
        /*0000*/ 	.byte	0x04, 0x37
        /*0002*/ 	.short	(.L_47 - .L_46)
.L_46:
        /*0004*/ 	.word	0x00000082


	//----- nvinfo : EIATTR_KPARAM_INFO
	.align		4
.L_47:
        /*0008*/ 	.byte	0x04, 0x17
        /*000a*/ 	.short	(.L_49 - .L_48)
.L_48:
        /*000c*/ 	.word	0x00000000
        /*0010*/ 	.short	0x0007
        /*0012*/ 	.short	0x0030
        /*0014*/ 	.byte	0x00, 0xf0, 0x21, 0x00


	//----- nvinfo : EIATTR_KPARAM_INFO
	.align		4
.L_49:
        /*0018*/ 	.byte	0x04, 0x17
        /*001a*/ 	.short	(.L_51 - .L_50)
.L_50:
        /*001c*/ 	.word	0x00000000
        /*0020*/ 	.short	0x0006
        /*0022*/ 	.short	0x0028
        /*0024*/ 	.byte	0x00, 0xf0, 0x21, 0x00


	//----- nvinfo : EIATTR_KPARAM_INFO
	.align		4
.L_51:
        /*0028*/ 	.byte	0x04, 0x17
        /*002a*/ 	.short	(.L_53 - .L_52)
.L_52:
        /*002c*/ 	.word	0x00000000
        /*0030*/ 	.short	0x0005
        /*0032*/ 	.short	0x0024
        /*0034*/ 	.byte	0x00, 0xf0, 0x11, 0x00


	//----- nvinfo : EIATTR_KPARAM_INFO
	.align		4
.L_53:
        /*0038*/ 	.byte	0x04, 0x17
        /*003a*/ 	.short	(.L_55 - .L_54)
.L_54:
        /*003c*/ 	.word	0x00000000
        /*0040*/ 	.short	0x0004
        /*0042*/ 	.short	0x0020
        /*0044*/ 	.byte	0x00, 0xf0, 0x11, 0x00


	//----- nvinfo : EIATTR_KPARAM_INFO
	.align		4
.L_55:
        /*0048*/ 	.byte	0x04, 0x17
        /*004a*/ 	.short	(.L_57 - .L_56)
.L_56:
        /*004c*/ 	.word	0x00000000
        /*0050*/ 	.short	0x0003
        /*0052*/ 	.short	0x0018
        /*0054*/ 	.byte	0x00, 0xf0, 0x21, 0x00


	//----- nvinfo : EIATTR_KPARAM_INFO
	.align		4
.L_57:
        /*0058*/ 	.byte	0x04, 0x17
        /*005a*/ 	.short	(.L_59 - .L_58)
.L_58:
        /*005c*/ 	.word	0x00000000
        /*0060*/ 	.short	0x0002
        /*0062*/ 	.short	0x0010
        /*0064*/ 	.byte	0x00, 0xf0, 0x21, 0x00


	//----- nvinfo : EIATTR_KPARAM_INFO
	.align		4
.L_59:
        /*0068*/ 	.byte	0x04, 0x17
        /*006a*/ 	.short	(.L_61 - .L_60)
.L_60:
        /*006c*/ 	.word	0x00000000
        /*0070*/ 	.short	0x0001
        /*0072*/ 	.short	0x0008
        /*0074*/ 	.byte	0x00, 0xf5, 0x21, 0x00


	//----- nvinfo : EIATTR_KPARAM_INFO
	.align		4
.L_61:
        /*0078*/ 	.byte	0x04, 0x17
        /*007a*/ 	.short	(.L_63 - .L_62)
.L_62:
        /*007c*/ 	.word	0x00000000
        /*0080*/ 	.short	0x0000
        /*0082*/ 	.short	0x0000
        /*0084*/ 	.byte	0x00, 0xf5, 0x21, 0x00


	//----- nvinfo : EIATTR_SPARSE_MMA_MASK
	.align		4
.L_63:
        /*0088*/ 	.byte	0x03, 0x50
        /*008a*/ 	.short	0x0000


	//----- nvinfo : EIATTR_MAXREG_COUNT
	.align		4
        /*008c*/ 	.byte	0x03, 0x1b
        /*008e*/ 	.short	0x00ff


	//----- nvinfo : EIATTR_MERCURY_ISA_VERSION
	.align		4
        /*0090*/ 	.byte	0x03, 0x5f
        /*0092*/ 	.short	0x0101


	//----- nvinfo : EIATTR_VRC_CTA_INIT_COUNT
	.align		4
        /*0094*/ 	.byte	0x02, 0x4a
	.zero		1
	.zero		1


	//----- nvinfo : EIATTR_EXIT_INSTR_OFFSETS
	.align		4
        /*0098*/ 	.byte	0x04, 0x1c
        /*009a*/ 	.short	(.L_65 - .L_64)


	//   ....[0]....
.L_64:
        /*009c*/ 	.word	0x000003a0


	//   ....[1]....
        /*00a0*/ 	.word	0x00000c50


	//----- nvinfo : EIATTR_CRS_STACK_SIZE
	.align		4
.L_65:
        /*00a4*/ 	.byte	0x04, 0x1e
        /*00a6*/ 	.short	(.L_67 - .L_66)
.L_66:
        /*00a8*/ 	.word	0x00000000


	//----- nvinfo : EIATTR_CBANK_PARAM_SIZE
	.align		4
.L_67:
        /*00ac*/ 	.byte	0x03, 0x19
        /*00ae*/ 	.short	0x0038


	//----- nvinfo : EIATTR_PARAM_CBANK
	.align		4
        /*00b0*/ 	.byte	0x04, 0x0a
        /*00b2*/ 	.short	(.L_69 - .L_68)
	.align		4
.L_68:
        /*00b4*/ 	.word	index@(.nv.constant0._Z18first_layer_kernelPdS_ddiidd)
        /*00b8*/ 	.short	0x0380
        /*00ba*/ 	.short	0x0038


	//----- nvinfo : EIATTR_SW_WAR
	.align		4
.L_69:
        /*00bc*/ 	.byte	0x04, 0x36
        /*00be*/ 	.short	(.L_71 - .L_70)
.L_70:
        /*00c0*/ 	.word	0x00000008
.L_71:


//--------------------- .nv.callgraph             --------------------------
	.section	.nv.callgraph,"",@"SHT_CUDA_CALLGRAPH"
	.align	4
	.sectionentsize	8
	.align		4
        /*0000*/ 	.word	0x00000000
	.align		4
        /*0004*/ 	.word	0xffffffff
	.align		4
        /*0008*/ 	.word	0x00000000
	.align		4
        /*000c*/ 	.word	0xfffffffe
	.align		4
        /*0010*/ 	.word	0x00000000
	.align		4
        /*0014*/ 	.word	0xfffffffd
	.align		4
        /*0018*/ 	.word	0x00000000
	.align		4
        /*001c*/ 	.word	0xfffffffc


//--------------------- .text._Z11main_kernelPdS_S_dddiidd --------------------------
	.section	.text._Z11main_kernelPdS_S_dddiidd,"ax",@progbits
	.align	128
        .global         _Z11main_kernelPdS_S_dddiidd
        .type           _Z11main_kernelPdS_S_dddiidd,@function
        .size           _Z11main_kernelPdS_S_dddiidd,(.L_x_20 - _Z11main_kernelPdS_S_dddiidd)
        .other          _Z11main_kernelPdS_S_dddiidd,@"STO_CUDA_ENTRY STV_DEFAULT"
_Z11main_kernelPdS_S_dddiidd:
.text._Z11main_kernelPdS_S_dddiidd:
[----:B------:R-:W-:Y:S08]  /*0000*/  LDC R1, c[0x0][0x37c] ;  /* 0x0000df00ff017b82 */ /* 0x000ff00000000800 */
[----:B------:R-:W0:Y:S01]  /*0010*/  LDC R3, c[0x0][0x3b4] ;  /* 0x0000ed00ff037b82 */ /* 0x000e220000000800 */
[----:B------:R-:W1:Y:S07]  /*0020*/  S2R R10, SR_TID.X ;  /* 0x00000000000a7919 */ /* 0x000e6e0000002100 */
[----:B------:R-:W1:Y:S08]  /*0030*/  S2UR UR4, SR_CTAID.X ;  /* 0x00000000000479c3 */ /* 0x000e700000002500 */
[----:B------:R-:W1:Y:S01]  /*0040*/  LDC R11, c[0x0][0x360] ;  /* 0x0000d800ff0b7b82 */ /* 0x000e620000000800 */
[----:B0-----:R-:W-:Y:S01]  /*0050*/  IABS R2, R3 ;  /* 0x0000000300027213 */ /* 0x001fe20000000000 */
[----:B------:R-:W-:-:S03]  /*0060*/  VIADD R12, R3, 0xfffffffe ;  /* 0xfffffffe030c7836 */ /* 0x000fc60000000000 */
[----:B------:R-:W0:Y:S02]  /*0070*/  I2F.RP R8, R2 ;  /* 0x0000000200087306 */ /* 0x000e240000209400 */
[----:B------:R-:W-:-:S06]  /*0080*/  IABS R0, R12 ;  /* 0x0000000c00007213 */ /* 0x000fcc0000000000 */
[----:B------:R-:W2:Y:S08]  /*0090*/  I2F.RP R9, R0 ;  /* 0x0000000000097306 */ /* 0x000eb00000209400 */
[----:B0-----:R-:W0:Y:S08]  /*00a0*/  MUFU.RCP R8, R8 ;  /* 0x0000000800087308 */ /* 0x001e300000001000 */
[----:B--2---:R-:W2:Y:S01]  /*00b0*/  MUFU.RCP R9, R9 ;  /* 0x0000000900097308 */ /* 0x004ea20000001000 */
[----:B0-----:R-:W-:-:S02]  /*00c0*/  VIADD R6, R8, 0xffffffe ;  /* 0x0ffffffe08067836 */ /* 0x001fc40000000000 */
[----:B-1----:R-:W-:Y:S01]  /*00d0*/  IMAD R8, R11, UR4, R10 ;  /* 0x000000040b087c24 */ /* 0x002fe2000f8e020a */
[----:B------:R-:W-:-:S04]  /*00e0*/  IABS R10, R12 ;  /* 0x0000000c000a7213 */ /* 0x000fc80000000000 */
[----:B------:R0:W1:Y:S01]  /*00f0*/  F2I.FTZ.U32.TRUNC.NTZ R7, R6 ;  /* 0x0000000600077305 */ /* 0x000062000021f000 */
[----:B------:R-:W-:Y:S01]  /*0100*/  IABS R27, R8 ;  /* 0x00000008001b7213 */ /* 0x000fe20000000000 */
[----:B--2---:R-:W-:Y:S01]  /*0110*/  VIADD R4, R9, 0xffffffe ;  /* 0x0ffffffe09047836 */ /* 0x004fe20000000000 */
[----:B------:R-:W-:Y:S01]  /*0120*/  ISETP.GE.AND P4, PT, R8, RZ, PT ;  /* 0x000000ff0800720c */ /* 0x000fe20003f86270 */
[----:B------:R-:W-:-:S04]  /*0130*/  IMAD.MOV R10, RZ, RZ, -R10 ;  /* 0x000000ffff0a7224 */ /* 0x000fc800078e0a0a */
[----:B------:R2:W3:Y:S01]  /*0140*/  F2I.FTZ.U32.TRUNC.NTZ R5, R4 ;  /* 0x0000000400057305 */ /* 0x0004e2000021f000 */
[----:B0-----:R-:W-:Y:S02]  /*0150*/  IMAD.MOV.U32 R6, RZ, RZ, RZ ;  /* 0x000000ffff067224 */ /* 0x001fe400078e00ff */
[----:B-1----:R-:W-:Y:S02]  /*0160*/  IMAD.MOV R13, RZ, RZ, -R7 ;  /* 0x000000ffff0d7224 */ /* 0x002fe400078e0a07 */
[----:B--2---:R-:W-:Y:S02]  /*0170*/  IMAD.MOV.U32 R4, RZ, RZ, RZ ;  /* 0x000000ffff047224 */ /* 0x004fe400078e00ff */
[----:B------:R-:W-:-:S04]  /*0180*/  IMAD R11, R13, R2, RZ ;  /* 0x000000020d0b7224 */ /* 0x000fc800078e02ff */
[----:B------:R-:W-:-:S04]  /*0190*/  IMAD.HI.U32 R7, R7, R11, R6 ;  /* 0x0000000b07077227 */ /* 0x000fc800078e0006 */
[----:B---3--:R-:W-:Y:S02]  /*01a0*/  IMAD.MOV R9, RZ, RZ, -R5 ;  /* 0x000000ffff097224 */ /* 0x008fe400078e0a05 */
[----:B------:R-:W-:-:S04]  /*01b0*/  IMAD.HI.U32 R7, R7, R27, RZ ;  /* 0x0000001b07077227 */ /* 0x000fc800078e00ff */
[----:B------:R-:W-:Y:S02]  /*01c0*/  IMAD R9, R9, R0, RZ ;  /* 0x0000000009097224 */ /* 0x000fe400078e02ff */
[----:B------:R-:W-:Y:S02]  /*01d0*/  IMAD.MOV R6, RZ, RZ, -R7 ;  /* 0x000000ffff067224 */ /* 0x000fe400078e0a07 */
[----:B------:R-:W-:-:S04]  /*01e0*/  IMAD.HI.U32 R4, R5, R9, R4 ;  /* 0x0000000905047227 */ /* 0x000fc800078e0004 */
[----:B------:R-:W-:Y:S02]  /*01f0*/  IMAD R5, R2, R6, R27 ;  /* 0x0000000602057224 */ /* 0x000fe400078e021b */
[----:B------:R-:W-:Y:S02]  /*0200*/  IMAD.MOV.U32 R6, RZ, RZ, R10 ;  /* 0x000000ffff067224 */ /* 0x000fe400078e000a */
[----:B------:R-:W-:Y:S01]  /*0210*/  IMAD.HI.U32 R4, R4, R27, RZ ;  /* 0x0000001b04047227 */ /* 0x000fe200078e00ff */
[----:B------:R-:W-:-:S03]  /*0220*/  ISETP.GT.U32.AND P3, PT, R2, R5, PT ;  /* 0x000000050200720c */ /* 0x000fc60003f64070 */
[----:B------:R-:W-:Y:S01]  /*0230*/  IMAD R27, R4, R6, R27 ;  /* 0x00000006041b7224 */ /* 0x000fe200078e021b */
[----:B------:R-:W-:-:S04]  /*0240*/  LOP3.LUT R4, R8, R3, RZ, 0x3c, !PT ;  /* 0x0000000308047212 */ /* 0x000fc800078e3cff */
[----:B------:R-:W-:Y:S02]  /*0250*/  ISETP.GT.U32.AND P0, PT, R0, R27, PT ;  /* 0x0000001b0000720c */ /* 0x000fe40003f04070 */
[----:B------:R-:W-:-:S03]  /*0260*/  ISETP.GE.AND P1, PT, R4, RZ, PT ;  /* 0x000000ff0400720c */ /* 0x000fc60003f26270 */
[----:B------:R-:W-:Y:S02]  /*0270*/  @!P3 IMAD.IADD R5, R5, 0x1, -R2 ;  /* 0x000000010505b824 */ /* 0x000fe400078e0a02 */
[----:B------:R-:W-:Y:S01]  /*0280*/  @!P3 VIADD R7, R7, 0x1 ;  /* 0x000000010707b836 */ /* 0x000fe20000000000 */
[----:B------:R-:W-:Y:S02]  /*0290*/  ISETP.NE.AND P3, PT, R3, RZ, PT ;  /* 0x000000ff0300720c */ /* 0x000fe40003f65270 */
[----:B------:R-:W-:Y:S02]  /*02a0*/  ISETP.GE.U32.AND P2, PT, R5, R2, PT ;  /* 0x000000020500720c */ /* 0x000fe40003f46070 */
[----:B------:R-:W0:Y:S01]  /*02b0*/  LDC R2, c[0x0][0x3b0] ;  /* 0x0000ec00ff027b82 */ /* 0x000e220000000800 */
[----:B------:R-:W-:-:S05]  /*02c0*/  @!P0 IMAD.IADD R27, R27, 0x1, -R0 ;  /* 0x000000011b1b8824 */ /* 0x000fca00078e0a00 */
[----:B------:R-:W-:-:S05]  /*02d0*/  ISETP.GT.U32.AND P0, PT, R0, R27, PT ;  /* 0x0000001b0000720c */ /* 0x000fca0003f04070 */
[----:B------:R-:W-:Y:S01]  /*02e0*/  @P2 VIADD R7, R7, 0x1 ;  /* 0x0000000107072836 */ /* 0x000fe20000000000 */
[----:B------:R-:W-:-:S03]  /*02f0*/  ISETP.NE.AND P2, PT, R12, RZ, PT ;  /* 0x000000ff0c00720c */ /* 0x000fc60003f45270 */
[----:B------:R-:W-:Y:S01]  /*0300*/  @!P1 IMAD.MOV R7, RZ, RZ, -R7 ;  /* 0x000000ffff079224 */ /* 0x000fe200078e0a07 */
[----:B------:R-:W-:-:S03]  /*0310*/  @!P3 LOP3.LUT R7, RZ, R3, RZ, 0x33, !PT ;  /* 0x00000003ff07b212 */ /* 0x000fc600078e33ff */
[----:B------:R-:W-:Y:S02]  /*0320*/  @!P0 IMAD.IADD R27, R27, 0x1, -R0 ;  /* 0x000000011b1b8824 */ /* 0x000fe400078e0a00 */
[----:B------:R-:W-:Y:S02]  /*0330*/  IMAD R28, R7, R3, R3 ;  /* 0x00000003071c7224 */ /* 0x000fe400078e0203 */
[----:B------:R-:W-:Y:S02]  /*0340*/  @!P4 IMAD.MOV R27, RZ, RZ, -R27 ;  /* 0x000000ffff1bc224 */ /* 0x000fe400078e0a1b */
[----:B0-----:R-:W-:Y:S01]  /*0350*/  VIADD R0, R2, 0xffffffff ;  /* 0xffffffff02007836 */ /* 0x001fe20000000000 */
[----:B------:R-:W-:-:S03]  /*0360*/  @!P2 LOP3.LUT R27, RZ, R12, RZ, 0x33, !PT ;  /* 0x0000000cff1ba212 */ /* 0x000fc600078e33ff */
[----:B------:R-:W-:Y:S01]  /*0370*/  IMAD R5, R0, R3, -0x1 ;  /* 0xffffffff00057424 */ /* 0x000fe200078e0203 */
[----:B------:R-:W-:-:S04]  /*0380*/  IADD3 R0, PT, PT, R27, 0x1, R28 ;  /* 0x000000011b007810 */ /* 0x000fc80007ffe01c */
[----:B------:R-:W-:-:S13]  /*0390*/  ISETP.GE.AND P0, PT, R0, R5, PT ;  /* 0x000000050000720c */ /* 0x000fda0003f06270 */
[----:B------:R-:W-:Y:S05]  /*03a0*/  @P0 EXIT ;  /* 0x000000000000094d */ /* 0x000fea0003800000 */
[----:B------:R-:W0:Y:S01]  /*03b0*/  LDCU.128 UR8, c[0x0][0x380] ;  /* 0x00007000ff0877ac */ /* 0x000e220008000c00 */
[----:B------:R-:W-:Y:S01]  /*03c0*/  SHF.R.S32.HI R7, RZ, 0x1f, R27 ;  /* 0x0000001fff077819 */ /* 0x000fe2000001141b */
[----:B------:R-:W-:Y:S01]  /*03d0*/  IMAD.MOV R9, RZ, RZ, -R3 ;  /* 0x000000ffff097224 */ /* 0x000fe200078e0a03 */
[----:B------:R-:W-:Y:S01]  /*03e0*/  IADD3 R5, P0, PT, R27, R28, RZ ;  /* 0x0000001c1b057210 */ /* 0x000fe20007f1e0ff */
[----:B------:R-:W1:Y:S03]  /*03f0*/  LDCU.64 UR4, c[0x0][0x358] ;  /* 0x00006b00ff0477ac */ /* 0x000e660008000a00 */
[----:B------:R-:W-:Y:S01]  /*0400*/  LEA.HI.X.SX32 R0, R28, R7, 0x1, P0 ;  /* 0x000000071c007211 */ /* 0x000fe200000f0eff */
[----:B------:R-:W-:-:S03]  /*0410*/  IMAD.SHL.U32 R4, R5, 0x8, RZ ;  /* 0x0000000805047824 */ /* 0x000fc600078e00ff */
[----:B------:R-:W-:Y:S01]  /*0420*/  SHF.L.U64.HI R5, R5, 0x3, R0 ;  /* 0x0000000305057819 */ /* 0x000fe20000010200 */
[----:B------:R-:W-:-:S04]  /*0430*/  IMAD.IADD R0, R28, 0x1, R3 ;  /* 0x000000011c007824 */ /* 0x000fc800078e0203 */
[----:B------:R-:W-:Y:S01]  /*0440*/  IMAD R2, R9, 0x2, R0 ;  /* 0x0000000209027824 */ /* 0x000fe200078e0200 */
[----:B------:R-:W-:Y:S02]  /*0450*/  IADD3 R3, P1, PT, R27, R0, RZ ;  /* 0x000000001b037210 */ /* 0x000fe40007f3e0ff */
[----:B0-----:R-:W-:Y:S02]  /*0460*/  IADD3 R22, P0, PT, R4, UR8, RZ ;  /* 0x0000000804167c10 */ /* 0x001fe4000ff1e0ff */
[----:B------:R-:W-:Y:S02]  /*0470*/  LEA.HI.X.SX32 R6, R0, R7, 0x1, P1 ;  /* 0x0000000700067211 */ /* 0x000fe400008f0eff */
[----:B------:R-:W-:Y:S02]  /*0480*/  IADD3.X R23, PT, PT, R5, UR9, RZ, P0, !PT ;  /* 0x0000000905177c10 */ /* 0x000fe400087fe4ff */
[----:B------:R-:W-:Y:S02]  /*0490*/  LEA R8, P0, R3, UR8, 0x3 ;  /* 0x0000000803087c11 */ /* 0x000fe4000f8018ff */
[----:B------:R-:W-:Y:S01]  /*04a0*/  IADD3 R0, P1, PT, R27, R2, RZ ;  /* 0x000000021b007210 */ /* 0x000fe20007f3e0ff */
[----:B-1----:R-:W2:Y:S01]  /*04b0*/  LDG.E.64 R20, desc[UR4][R22.64+0x8] ;  /* 0x0000080416147981 */ /* 0x002ea2000c1e1b00 */
[----:B------:R-:W-:-:S02]  /*04c0*/  LEA.HI.X R9, R3, UR9, R6, 0x3, P0 ;  /* 0x0000000903097c11 */ /* 0x000fc400080f1c06 */
[----:B------:R-:W-:Y:S02]  /*04d0*/  LEA.HI.X.SX32 R7, R2, R7, 0x1, P1 ;  /* 0x0000000702077211 */ /* 0x000fe400008f0eff */
[C---:B------:R-:W-:Y:S02]  /*04e0*/  LEA R2, P0, R0.reuse, UR8, 0x3 ;  /* 0x0000000800027c11 */ /* 0x040fe4000f8018ff */
[----:B------:R-:W3:Y:S02]  /*04f0*/  LDG.E.64 R8, desc[UR4][R8.64+0x8] ;  /* 0x0000080408087981 */ /* 0x000ee4000c1e1b00 */
[----:B------:R-:W-:Y:S02]  /*0500*/  LEA.HI.X R3, R0, UR9, R7, 0x3, P0 ;  /* 0x0000000900037c11 */ /* 0x000fe400080f1c07 */
[----:B------:R-:W0:Y:S04]  /*0510*/  LDC.64 R6, c[0x0][0x3b8] ;  /* 0x0000ee00ff067b82 */ /* 0x000e280000000a00 */
[----:B------:R-:W4:Y:S01]  /*0520*/  LDG.E.64 R2, desc[UR4][R2.64+0x8] ;  /* 0x0000080402027981 */ /* 0x000f22000c1e1b00 */
[----:B------:R-:W-:-:S04]  /*0530*/  IADD3 R18, P0, PT, R4, UR10, RZ ;  /* 0x0000000a04127c10 */ /* 0x000fc8000ff1e0ff */
[----:B------:R-:W-:-:S06]  /*0540*/  IADD3.X R19, PT, PT, R5, UR11, RZ, P0, !PT ;  /* 0x0000000b05137c10 */ /* 0x000fcc00087fe4ff */
[----:B------:R-:W5:Y:S01]  /*0550*/  LDG.E.64 R18, desc[UR4][R18.64+0x8] ;  /* 0x0000080412127981 */ /* 0x000f62000c1e1b00 */
[----:B------:R-:W-:Y:S01]  /*0560*/  IMAD.MOV.U32 R10, RZ, RZ, 0x1 ;  /* 0x00000001ff0a7424 */ /* 0x000fe200078e00ff */
[----:B------:R-:W-:Y:S01]  /*0570*/  BSSY.RECONVERGENT B0, `(.L_x_0) ;  /* 0x000001b000007945 */ /* 0x000fe20003800200 */
[----:B0-----:R-:W-:-:S06]  /*0580*/  DMUL R6, R6, R6 ;  /* 0x0000000606067228 */ /* 0x001fcc0000000000 */
[----:B------:R-:W0:Y:S02]  /*0590*/  MUFU.RCP64H R11, R7 ;  /* 0x00000007000b7308 */ /* 0x000e240000001800 */
[----:B0-----:R-:W-:-:S08]  /*05a0*/  DFMA R12, -R6, R10, 1 ;  /* 0x3ff00000060c742b */ /* 0x001fd0000000010a */
[----:B------:R-:W-:-:S08]  /*05b0*/  DFMA R12, R12, R12, R12 ;  /* 0x0000000c0c0c722b */ /* 0x000fd0000000000c */
[----:B------:R-:W-:-:S08]  /*05c0*/  DFMA R12, R10, R12, R10 ;  /* 0x0000000c0a0c722b */ /* 0x000fd0000000000a */
[----:B------:R-:W-:-:S08]  /*05d0*/  DFMA R10, -R6, R12, 1 ;  /* 0x3ff00000060a742b */ /* 0x000fd0000000010c */
[----:B------:R-:W-:Y:S02]  /*05e0*/  DFMA R10, R12, R10, R12 ;  /* 0x0000000a0c0a722b */ /* 0x000fe4000000000c */
[----:B--2---:R-:W-:-:S08]  /*05f0*/  DADD R20, R20, R20 ;  /* 0x0000000014147229 */ /* 0x004fd00000000014 */
[----:B---3--:R-:W-:-:S08]  /*0600*/  DADD R8, -R20, R8 ;  /* 0x0000000014087229 */ /* 0x008fd00000000108 */
[----:B----4-:R-:W-:-:S08]  /*0610*/  DADD R8, R8, R2 ;  /* 0x0000000008087229 */ /* 0x010fd00000000002 */
[----:B------:R-:W-:Y:S02]  /*0620*/  DMUL R2, R8, R10 ;  /* 0x0000000a08027228 */ /* 0x000fe40000000000 */
[----:B------:R-:W-:Y:S01]  /*0630*/  FSETP.GEU.AND P1, PT, |R9|, 6.5827683646048100446e-37, PT ;  /* 0x036000000900780b */ /* 0x000fe20003f2e200 */
[----:B-----5:R-:W-:-:S05]  /*0640*/  DADD R18, R20, -R18 ;  /* 0x0000000014127229 */ /* 0x020fca0000000812 */
[----:B------:R-:W-:-:S08]  /*0650*/  DFMA R12, -R6, R2, R8 ;  /* 0x00000002060c722b */ /* 0x000fd00000000108 */
[----:B------:R-:W-:-:S10]  /*0660*/  DFMA R2, R10, R12, R2 ;  /* 0x0000000c0a02722b */ /* 0x000fd40000000002 */
[----:B------:R-:W-:-:S05]  /*0670*/  FFMA R0, RZ, R7, R3 ;  /* 0x00000007ff007223 */ /* 0x000fca0000000003 */
[----:B------:R-:W-:-:S13]  /*0680*/  FSETP.GT.AND P0, PT, |R0|, 1.469367938527859385e-39, PT ;  /* 0x001000000000780b */ /* 0x000fda0003f04200 */
[----:B------:R-:W-:Y:S05]  /*0690*/  @P0 BRA P1, `(.L_x_1) ;  /* 0x0000000000200947 */ /* 0x000fea0000800000 */
[----:B------:R-:W-:Y:S01]  /*06a0*/  IMAD.MOV.U32 R17, RZ, RZ, R9 ;  /* 0x000000ffff117224 */ /* 0x000fe200078e0009 */
[----:B------:R-:W-:Y:S01]  /*06b0*/  MOV R0, 0x700 ;  /* 0x0000070000007802 */ /* 0x000fe20000000f00 */
[----:B------:R-:W-:Y:S02]  /*06c0*/  IMAD.MOV.U32 R16, RZ, RZ, R8 ;  /* 0x000000ffff107224 */ /* 0x000fe400078e0008 */
[----:B------:R-:W-:Y:S02]  /*06d0*/  IMAD.MOV.U32 R14, RZ, RZ, R6 ;  /* 0x000000ffff0e7224 */ /* 0x000fe400078e0006 */
[----:B------:R-:W-:-:S07]  /*06e0*/  IMAD.MOV.U32 R9, RZ, RZ, R7 ;  /* 0x000000ffff097224 */ /* 0x000fce00078e0007 */
[----:B------:R-:W-:Y:S05]  /*06f0*/  CALL.REL.NOINC `($__internal_0_$__cuda_sm20_div_rn_f64_full) ;  /* 0x0000000000c07944 */ /* 0x000fea0003c00000 */
[----:B------:R-:W-:Y:S02]  /*0700*/  IMAD.MOV.U32 R2, RZ, RZ, R8 ;  /* 0x000000ffff027224 */ /* 0x000fe400078e0008 */
[----:B------:R-:W-:-:S07]  /*0710*/  IMAD.MOV.U32 R3, RZ, RZ, R9 ;  /* 0x000000ffff037224 */ /* 0x000fce00078e0009 */
.L_x_1:
[----:B------:R-:W-:Y:S05]  /*0720*/  BSYNC.RECONVERGENT B0 ;  /* 0x0000000000007941 */ /* 0x000fea0003800200 */
.L_x_0:
[----:B------:R-:W0:Y:S01]  /*0730*/  LDC.64 R6, c[0x0][0x380] ;  /* 0x0000e000ff067b82 */ /* 0x000e220000000a00 */
[----:B------:R-:W-:Y:S01]  /*0740*/  IMAD.IADD R27, R27, 0x1, R28 ;  /* 0x000000011b1b7824 */ /* 0x000fe200078e021c */
[----:B------:R-:W2:Y:S06]  /*0750*/  LDG.E.64 R22, desc[UR4][R22.64+0x10] ;  /* 0x0000100416167981 */ /* 0x000eac000c1e1b00 */
[----:B------:R-:W1:Y:S01]  /*0760*/  LDC.64 R8, c[0x0][0x3c0] ;  /* 0x0000f000ff087b82 */ /* 0x000e620000000a00 */
[----:B------:R-:W-:Y:S01]  /*0770*/  IMAD.MOV.U32 R12, RZ, RZ, 0x1 ;  /* 0x00000001ff0c7424 */ /* 0x000fe200078e00ff */
[----:B------:R-:W3:Y:S06]  /*0780*/  LDCU.64 UR6, c[0x0][0x398] ;  /* 0x00007300ff0677ac */ /* 0x000eec0008000a00 */
[----:B------:R-:W4:Y:S01]  /*0790*/  LDC.64 R16, c[0x0][0x3a0] ;  /* 0x0000e800ff107b82 */ /* 0x000f220000000a00 */
[----:B0-----:R-:W-:-:S05]  /*07a0*/  IMAD.WIDE R6, R27, 0x8, R6 ;  /* 0x000000081b067825 */ /* 0x001fca00078e0206 */
[----:B------:R-:W5:Y:S01]  /*07b0*/  LDG.E.64 R10, desc[UR4][R6.64] ;  /* 0x00000004060a7981 */ /* 0x000f62000c1e1b00 */
[----:B------:R-:W-:Y:S01]  /*07c0*/  BSSY.RECONVERGENT B0, `(.L_x_2) ;  /* 0x000001b000007945 */ /* 0x000fe20003800200 */
[----:B-1----:R-:W-:-:S06]  /*07d0*/  DMUL R8, R8, R8 ;  /* 0x0000000808087228 */ /* 0x002fcc0000000000 */
[----:B------:R-:W0:Y:S02]  /*07e0*/  MUFU.RCP64H R13, R9 ;  /* 0x00000009000d7308 */ /* 0x000e240000001800 */
[----:B0-----:R-:W-:-:S08]  /*07f0*/  DFMA R14, -R8, R12, 1 ;  /* 0x3ff00000080e742b */ /* 0x001fd0000000010c */
[----:B------:R-:W-:-:S08]  /*0800*/  DFMA R14, R14, R14, R14 ;  /* 0x0000000e0e0e722b */ /* 0x000fd0000000000e */
[----:B------:R-:W-:-:S08]  /*0810*/  DFMA R14, R12, R14, R12 ;  /* 0x0000000e0c0e722b */ /* 0x000fd0000000000c */
[----:B------:R-:W-:-:S08]  /*0820*/  DFMA R12, -R8, R14, 1 ;  /* 0x3ff00000080c742b */ /* 0x000fd0000000010e */
[----:B------:R-:W-:Y:S02]  /*0830*/  DFMA R12, R14, R12, R14 ;  /* 0x0000000c0e0c722b */ /* 0x000fe4000000000e */
[----:B--2---:R-:W-:-:S08]  /*0840*/  DADD R20, -R20, R22 ;  /* 0x0000000014147229 */ /* 0x004fd00000000116 */
[----:B-----5:R-:W-:-:S08]  /*0850*/  DADD R10, R20, R10 ;  /* 0x00000000140a7229 */ /* 0x020fd0000000000a */
[----:B------:R-:W-:Y:S02]  /*0860*/  DMUL R6, R10, R12 ;  /* 0x0000000c0a067228 */ /* 0x000fe40000000000 */
[----:B------:R-:W-:-:S06]  /*0870*/  FSETP.GEU.AND P1, PT, |R11|, 6.5827683646048100446e-37, PT ;  /* 0x036000000b00780b */ /* 0x000fcc0003f2e200 */
[----:B------:R-:W-:-:S08]  /*0880*/  DFMA R14, -R8, R6, R10 ;  /* 0x00000006080e722b */ /* 0x000fd0000000010a */
[----:B------:R-:W-:Y:S02]  /*0890*/  DFMA R6, R12, R14, R6 ;  /* 0x0000000e0c06722b */ /* 0x000fe40000000006 */
[----:B----4-:R-:W-:-:S08]  /*08a0*/  DMUL R12, R16, R16 ;  /* 0x00000010100c7228 */ /* 0x010fd00000000000 */
[----:B------:R-:W-:Y:S01]  /*08b0*/  FFMA R0, RZ, R9, R7 ;  /* 0x00000009ff007223 */ /* 0x000fe20000000007 */
[----:B---3--:R-:W-:-:S04]  /*08c0*/  DMUL R12, R12, UR6 ;  /* 0x000000060c0c7c28 */ /* 0x008fc80008000000 */
[----:B------:R-:W-:-:S04]  /*08d0*/  FSETP.GT.AND P0, PT, |R0|, 1.469367938527859385e-39, PT ;  /* 0x001000000000780b */ /* 0x000fc80003f04200 */
[----:B------:R-:W-:-:S09]  /*08e0*/  DMUL R20, R12, UR6 ;  /* 0x000000060c147c28 */ /* 0x000fd20008000000 */
[----:B------:R-:W-:Y:S05]  /*08f0*/  @P0 BRA P1, `(.L_x_3) ;  /* 0x00000000001c0947 */ /* 0x000fea0000800000 */
[----:B------:R-:W-:Y:S01]  /*0900*/  IMAD.MOV.U32 R16, RZ, RZ, R10 ;  /* 0x000000ffff107224 */ /* 0x000fe200078e000a */
[----:B------:R-:W-:Y:S01]  /*0910*/  MOV R0, 0x950 ;  /* 0x0000095000007802 */ /* 0x000fe20000000f00 */
[----:B------:R-:W-:Y:S02]  /*0920*/  IMAD.MOV.U32 R17, RZ, RZ, R11 ;  /* 0x000000ffff117224 */ /* 0x000fe400078e000b */
[----:B------:R-:W-:-:S07]  /*0930*/  IMAD.MOV.U32 R14, RZ, RZ, R8 ;  /* 0x000000ffff0e7224 */ /* 0x000fce00078e0008 */
[----:B------:R-:W-:Y:S05]  /*0940*/  CALL.REL.NOINC `($__internal_0_$__cuda_sm20_div_rn_f64_full) ;  /* 0x00000000002c7944 */ /* 0x000fea0003c00000 */
[----:B------:R-:W-:Y:S02]  /*0950*/  IMAD.MOV.U32 R6, RZ, RZ, R8 ;  /* 0x000000ffff067224 */ /* 0x000fe400078e0008 */
[----:B------:R-:W-:-:S07]  /*0960*/  IMAD.MOV.U32 R7, RZ, RZ, R9 ;  /* 0x000000ffff077224 */ /* 0x000fce00078e0009 */
.L_x_3:
[----:B------:R-:W-:Y:S05]  /*0970*/  BSYNC.RECONVERGENT B0 ;  /* 0x0000000000007941 */ /* 0x000fea0003800200 */
.L_x_2:
[----:B------:R-:W0:Y:S01]  /*0980*/  LDCU.64 UR6, c[0x0][0x390] ;  /* 0x00007200ff0677ac */ /* 0x000e220008000a00 */
[----:B------:R-:W-:-:S08]  /*0990*/  DADD R2, R6, R2 ;  /* 0x0000000006027229 */ /* 0x000fd00000000002 */
[----:B------:R-:W-:-:S08]  /*09a0*/  DFMA R2, R2, R20, R18 ;  /* 0x000000140202722b */ /* 0x000fd00000000012 */
[----:B------:R-:W-:Y:S01]  /*09b0*/  DADD R2, RZ, R2 ;  /* 0x00000000ff027229 */ /* 0x000fe20000000002 */
[----:B0-----:R-:W-:-:S04]  /*09c0*/  IADD3 R4, P0, PT, R4, UR6, RZ ;  /* 0x0000000604047c10 */ /* 0x001fc8000ff1e0ff */
[----:B------:R-:W-:-:S05]  /*09d0*/  IADD3.X R5, PT, PT, R5, UR7, RZ, P0, !PT ;  /* 0x0000000705057c10 */ /* 0x000fca00087fe4ff */
[----:B------:R-:W-:Y:S01]  /*09e0*/  STG.E.64 desc[UR4][R4.64+0x8], R2 ;  /* 0x0000080204007986 */ /* 0x000fe2000c101b04 */
[----:B------:R-:W-:Y:S05]  /*09f0*/  EXIT ;  /* 0x000000000000794d */ /* 0x000fea0003800000 */
        .weak           $__internal_0_$__cuda_sm20_div_rn_f64_full
        .type           $__internal_0_$__cuda_sm20_div_rn_f64_full,@function
        .size           $__internal_0_$__cuda_sm20_div_rn_f64_full,(.L_x_20 - $__internal_0_$__cuda_sm20_div_rn_f64_full)
$__internal_0_$__cuda_sm20_div_rn_f64_full:
[----:B------:R-:W-:Y:S01]  /*0a00*/  FSETP.GEU.AND P2, PT, |R17|, 1.469367938527859385e-39, PT ;  /* 0x001000001100780b */ /* 0x000fe20003f4e200 */
[----:B------:R-:W-:Y:S01]  /*0a10*/  IMAD.MOV.U32 R13, RZ, RZ, R9 ;  /* 0x000000ffff0d7224 */ /* 0x000fe200078e0009 */
[C---:B------:R-:W-:Y:S01]  /*0a20*/  FSETP.GEU.AND P0, PT, |R9|.reuse, 1.469367938527859385e-39, PT ;  /* 0x001000000900780b */ /* 0x040fe20003f0e200 */
[----:B------:R-:W-:Y:S01]  /*0a30*/  IMAD.MOV.U32 R12, RZ, RZ, R14 ;  /* 0x000000ffff0c7224 */ /* 0x000fe200078e000e */
[----:B------:R-:W-:Y:S01]  /*0a40*/  LOP3.LUT R15, R9, 0x800fffff, RZ, 0xc0, !PT ;  /* 0x800fffff090f7812 */ /* 0x000fe200078ec0ff */
[----:B------:R-:W-:Y:S01]  /*0a50*/  IMAD.MOV.U32 R10, RZ, RZ, R16 ;  /* 0x000000ffff0a7224 */ /* 0x000fe200078e0010 */
[----:B------:R-:W-:Y:S01]  /*0a60*/  LOP3.LUT R6, R17, 0x7ff00000, RZ, 0xc0, !PT ;  /* 0x7ff0000011067812 */ /* 0x000fe200078ec0ff */
[----:B------:R-:W-:Y:S01]  /*0a70*/  IMAD.MOV.U32 R30, RZ, RZ, 0x1 ;  /* 0x00000001ff1e7424 */ /* 0x000fe200078e00ff */
[----:B------:R-:W-:Y:S01]  /*0a80*/  LOP3.LUT R15, R15, 0x3ff00000, RZ, 0xfc, !PT ;  /* 0x3ff000000f0f7812 */ /* 0x000fe200078efcff */
[----:B------:R-:W-:Y:S01]  /*0a90*/  BSSY.RECONVERGENT B1, `(.L_x_4) ;  /* 0x000004f000017945 */ /* 0x000fe20003800200 */
[----:B------:R-:W-:Y:S01]  /*0aa0*/  LOP3.LUT R25, R9, 0x7ff00000, RZ, 0xc0, !PT ;  /* 0x7ff0000009197812 */ /* 0x000fe200078ec0ff */
[----:B------:R-:W-:-:S02]  /*0ab0*/  IMAD.MOV.U32 R24, RZ, RZ, R6 ;  /* 0x000000ffff187224 */ /* 0x000fc400078e0006 */
[----:B------:R-:W-:Y:S02]  /*0ac0*/  @!P2 LOP3.LUT R7, R13, 0x7ff00000, RZ, 0xc0, !PT ;  /* 0x7ff000000d07a812 */ /* 0x000fe400078ec0ff */
[----:B------:R-:W-:Y:S01]  /*0ad0*/  @!P0 DMUL R14, R12, 8.98846567431157953865e+307 ;  /* 0x7fe000000c0e8828 */ /* 0x000fe20000000000 */
[C---:B------:R-:W-:Y:S02]  /*0ae0*/  ISETP.GE.U32.AND P1, PT, R6.reuse, R25, PT ;  /* 0x000000190600720c */ /* 0x040fe40003f26070 */
[----:B------:R-:W-:Y:S01]  /*0af0*/  @!P2 ISETP.GE.U32.AND P3, PT, R6, R7, PT ;  /* 0x000000070600a20c */ /* 0x000fe20003f66070 */
[----:B------:R-:W-:Y:S02]  /*0b00*/  IMAD.MOV.U32 R7, RZ, RZ, 0x1ca00000 ;  /* 0x1ca00000ff077424 */ /* 0x000fe400078e00ff */
[----:B------:R-:W0:Y:S03]  /*0b10*/  MUFU.RCP64H R31, R15 ;  /* 0x0000000f001f7308 */ /* 0x000e260000001800 */
[----:B------:R-:W-:-:S02]  /*0b20*/  @!P2 SEL R9, R7, 0x63400000, !P3 ;  /* 0x634000000709a807 */ /* 0x000fc40005800000 */
[----:B------:R-:W-:Y:S02]  /*0b30*/  SEL R11, R7, 0x63400000, !P1 ;  /* 0x63400000070b7807 */ /* 0x000fe40004800000 */
[--C-:B------:R-:W-:Y:S02]  /*0b40*/  @!P2 LOP3.LUT R8, R9, 0x80000000, R17.reuse, 0xf8, !PT ;  /* 0x800000000908a812 */ /* 0x100fe400078ef811 */
[----:B------:R-:W-:Y:S02]  /*0b50*/  LOP3.LUT R11, R11, 0x800fffff, R17, 0xf8, !PT ;  /* 0x800fffff0b0b7812 */ /* 0x000fe400078ef811 */
[----:B------:R-:W-:Y:S01]  /*0b60*/  @!P2 LOP3.LUT R9, R8, 0x100000, RZ, 0xfc, !PT ;  /* 0x001000000809a812 */ /* 0x000fe200078efcff */
[----:B------:R-:W-:Y:S01]  /*0b70*/  @!P2 IMAD.MOV.U32 R8, RZ, RZ, RZ ;  /* 0x000000ffff08a224 */ /* 0x000fe200078e00ff */
[----:B------:R-:W-:-:S05]  /*0b80*/  @!P0 LOP3.LUT R25, R15, 0x7ff00000, RZ, 0xc0, !PT ;  /* 0x7ff000000f198812 */ /* 0x000fca00078ec0ff */
[----:B------:R-:W-:Y:S02]  /*0b90*/  @!P2 DFMA R10, R10, 2, -R8 ;  /* 0x400000000a0aa82b */ /* 0x000fe40000000808 */
[----:B0-----:R-:W-:-:S08]  /*0ba0*/  DFMA R8, R30, -R14, 1 ;  /* 0x3ff000001e08742b */ /* 0x001fd0000000080e */
[----:B------:R-:W-:Y:S01]  /*0bb0*/  DFMA R8, R8, R8, R8 ;  /* 0x000000080808722b */ /* 0x000fe20000000008 */
[----:B------:R-:W-:-:S05]  /*0bc0*/  @!P2 LOP3.LUT R24, R11, 0x7ff00000, RZ, 0xc0, !PT ;  /* 0x7ff000000b18a812 */ /* 0x000fca00078ec0ff */
[----:B------:R-:W-:Y:S02]  /*0bd0*/  VIADD R26, R24, 0xffffffff ;  /* 0xffffffff181a7836 */ /* 0x000fe40000000000 */
[----:B------:R-:W-:-:S03]  /*0be0*/  DFMA R8, R30, R8, R30 ;  /* 0x000000081e08722b */ /* 0x000fc6000000001e */
[----:B------:R-:W-:Y:S01]  /*0bf0*/  ISETP.GT.U32.AND P0, PT, R26, 0x7feffffe, PT ;  /* 0x7feffffe1a00780c */ /* 0x000fe20003f04070 */
[----:B------:R-:W-:-:S04]  /*0c00*/  VIADD R26, R25, 0xffffffff ;  /* 0xffffffff191a7836 */ /* 0x000fc80000000000 */
[----:B------:R-:W-:Y:S01]  /*0c10*/  DFMA R32, R8, -R14, 1 ;  /* 0x3ff000000820742b */ /* 0x000fe2000000080e */
[----:B------:R-:W-:-:S07]  /*0c20*/  ISETP.GT.U32.OR P0, PT, R26, 0x7feffffe, P0 ;  /* 0x7feffffe1a00780c */ /* 0x000fce0000704470 */
[----:B------:R-:W-:-:S08]  /*0c30*/  DFMA R32, R8, R32, R8 ;  /* 0x000000200820722b */ /* 0x000fd00000000008 */
[----:B------:R-:W-:-:S08]  /*0c40*/  DMUL R30, R32, R10 ;  /* 0x0000000a201e7228 */ /* 0x000fd00000000000 */
[----:B------:R-:W-:-:S08]  /*0c50*/  DFMA R8, R30, -R14, R10 ;  /* 0x8000000e1e08722b */ /* 0x000fd0000000000a */
[----:B------:R-:W-:Y:S01]  /*0c60*/  DFMA R8, R32, R8, R30 ;  /* 0x000000082008722b */ /* 0x000fe2000000001e */
[----:B------:R-:W-:Y:S10]  /*0c70*/  @P0 BRA `(.L_x_5) ;  /* 0x00000000006c0947 */ /* 0x000ff40003800000 */
[----:B------:R-:W-:-:S04]  /*0c80*/  LOP3.LUT R17, R13, 0x7ff00000, RZ, 0xc0, !PT ;  /* 0x7ff000000d117812 */ /* 0x000fc800078ec0ff */
[CC--:B------:R-:W-:Y:S02]  /*0c90*/  VIADDMNMX R16, R6.reuse, -R17.reuse, 0xb9600000, !PT ;  /* 0xb960000006107446 */ /* 0x0c0fe40007800911 */
[----:B------:R-:W-:Y:S02]  /*0ca0*/  ISETP.GE.U32.AND P0, PT, R6, R17, PT ;  /* 0x000000110600720c */ /* 0x000fe40003f06070 */
[----:B------:R-:W-:Y:S02]  /*0cb0*/  VIMNMX R16, PT, PT, R16, 0x46a00000, PT ;  /* 0x46a0000010107848 */ /* 0x000fe40003fe0100 */
[----:B------:R-:W-:-:S05]  /*0cc0*/  SEL R7, R7, 0x63400000, !P0 ;  /* 0x6340000007077807 */ /* 0x000fca0004000000 */
[----:B------:R-:W-:Y:S02]  /*0cd0*/  IMAD.IADD R24, R16, 0x1, -R7 ;  /* 0x0000000110187824 */ /* 0x000fe400078e0a07 */
[----:B------:R-:W-:Y:S02]  /*0ce0*/  IMAD.MOV.U32 R16, RZ, RZ, RZ ;  /* 0x000000ffff107224 */ /* 0x000fe400078e00ff */
[----:B------:R-:W-:-:S06]  /*0cf0*/  VIADD R17, R24, 0x7fe00000 ;  /* 0x7fe0000018117836 */ /* 0x000fcc0000000000 */
[----:B------:R-:W-:-:S10]  /*0d00*/  DMUL R6, R8, R16 ;  /* 0x0000001008067228 */ /* 0x000fd40000000000 */
[----:B------:R-:W-:-:S13]  /*0d10*/  FSETP.GTU.AND P0, PT, |R7|, 1.469367938527859385e-39, PT ;  /* 0x001000000700780b */ /* 0x000fda0003f0c200 */
[----:B------:R-:W-:Y:S05]  /*0d20*/  @P0 BRA `(.L_x_6) ;  /* 0x0000000000940947 */ /* 0x000fea0003800000 */
[----:B------:R-:W-:Y:S01]  /*0d30*/  DFMA R10, R8, -R14, R10 ;  /* 0x8000000e080a722b */ /* 0x000fe2000000000a */
[----:B------:R-:W-:-:S09]  /*0d40*/  IMAD.MOV.U32 R16, RZ, RZ, RZ ;  /* 0x000000ffff107224 */ /* 0x000fd200078e00ff */
[C---:B------:R-:W-:Y:S02]  /*0d50*/  FSETP.NEU.AND P0, PT, R11.reuse, RZ, PT ;  /* 0x000000ff0b00720b */ /* 0x040fe40003f0d000 */
[----:B------:R-:W-:-:S04]  /*0d60*/  LOP3.LUT R13, R11, 0x80000000, R13, 0x48, !PT ;  /* 0x800000000b0d7812 */ /* 0x000fc800078e480d */
[----:B------:R-:W-:-:S07]  /*0d70*/  LOP3.LUT R17, R13, R17, RZ, 0xfc, !PT ;  /* 0x000000110d117212 */ /* 0x000fce00078efcff */
[----:B------:R-:W-:Y:S05]  /*0d80*/  @!P0 BRA `(.L_x_6) ;  /* 0x00000000007c8947 */ /* 0x000fea0003800000 */
[----:B------:R-:W-:Y:S02]  /*0d90*/  IMAD.MOV R11, RZ, RZ, -R24 ;  /* 0x000000ffff0b7224 */ /* 0x000fe400078e0a18 */
[----:B------:R-:W-:-:S06]  /*0da0*/  IMAD.MOV.U32 R10, RZ, RZ, RZ ;  /* 0x000000ffff0a7224 */ /* 0x000fcc00078e00ff */
[----:B------:R-:W-:Y:S02]  /*0db0*/  DFMA R10, R6, -R10, R8 ;  /* 0x8000000a060a722b */ /* 0x000fe40000000008 */
[----:B------:R-:W-:-:S04]  /*0dc0*/  DMUL.RP R8, R8, R16 ;  /* 0x0000001008087228 */ /* 0x000fc80000008000 */
[----:B------:R-:W-:-:S04]  /*0dd0*/  IADD3 R10, PT, PT, -R24, -0x43300000, RZ ;  /* 0xbcd00000180a7810 */ /* 0x000fc80007ffe1ff */
[----:B------:R-:W-:Y:S02]  /*0de0*/  FSETP.NEU.AND P0, PT, |R11|, R10, PT ;  /* 0x0000000a0b00720b */ /* 0x000fe40003f0d200 */
[----:B------:R-:W-:Y:S02]  /*0df0*/  LOP3.LUT R13, R9, R13, RZ, 0x3c, !PT ;  /* 0x0000000d090d7212 */ /* 0x000fe400078e3cff */
[----:B------:R-:W-:Y:S02]  /*0e00*/  FSEL R6, R8, R6, !P0 ;  /* 0x0000000608067208 */ /* 0x000fe40004000000 */
[----:B------:R-:W-:Y:S01]  /*0e10*/  FSEL R7, R13, R7, !P0 ;  /* 0x000000070d077208 */ /* 0x000fe20004000000 */
[----:B------:R-:W-:Y:S06]  /*0e20*/  BRA `(.L_x_6) ;  /* 0x0000000000547947 */ /* 0x000fec0003800000 */
.L_x_5:
[----:B------:R-:W-:-:S14]  /*0e30*/  DSETP.NAN.AND P0, PT, R16, R16, PT ;  /* 0x000000101000722a */ /* 0x000fdc0003f08000 */
[----:B------:R-:W-:Y:S05]  /*0e40*/  @P0 BRA `(.L_x_7) ;  /* 0x0000000000440947 */ /* 0x000fea0003800000 */
[----:B------:R-:W-:-:S14]  /*0e50*/  DSETP.NAN.AND P0, PT, R12, R12, PT ;  /* 0x0000000c0c00722a */ /* 0x000fdc0003f08000 */
[----:B------:R-:W-:Y:S05]  /*0e60*/  @P0 BRA `(.L_x_8) ;  /* 0x0000000000300947 */ /* 0x000fea0003800000 */
[----:B------:R-:W-:Y:S01]  /*0e70*/  ISETP.NE.AND P0, PT, R24, R25, PT ;  /* 0x000000191800720c */ /* 0x000fe20003f05270 */
[----:B------:R-:W-:Y:S02]  /*0e80*/  IMAD.MOV.U32 R6, RZ, RZ, 0x0 ;  /* 0x00000000ff067424 */ /* 0x000fe400078e00ff */
[----:B------:R-:W-:-:S10]  /*0e90*/  IMAD.MOV.U32 R7, RZ, RZ, -0x80000 ;  /* 0xfff80000ff077424 */ /* 0x000fd400078e00ff */
[----:B------:R-:W-:Y:S05]  /*0ea0*/  @!P0 BRA `(.L_x_6) ;  /* 0x0000000000348947 */ /* 0x000fea0003800000 */
[----:B------:R-:W-:Y:S02]  /*0eb0*/  ISETP.NE.AND P0, PT, R24, 0x7ff00000, PT ;  /* 0x7ff000001800780c */ /* 0x000fe40003f05270 */
[----:B------:R-:W-:Y:S02]  /*0ec0*/  LOP3.LUT R7, R17, 0x80000000, R13, 0x48, !PT ;  /* 0x8000000011077812 */ /* 0x000fe400078e480d */
[----:B------:R-:W-:-:S13]  /*0ed0*/  ISETP.EQ.OR P0, PT, R25, RZ, !P0 ;  /* 0x000000ff1900720c */ /* 0x000fda0004702670 */
[----:B------:R-:W-:Y:S01]  /*0ee0*/  @P0 LOP3.LUT R8, R7, 0x7ff00000, RZ, 0xfc, !PT ;  /* 0x7ff0000007080812 */ /* 0x000fe200078efcff */
[----:B------:R-:W-:Y:S02]  /*0ef0*/  @!P0 IMAD.MOV.U32 R6, RZ, RZ, RZ ;  /* 0x000000ffff068224 */ /* 0x000fe400078e00ff */
[----:B------:R-:W-:Y:S02]  /*0f00*/  @P0 IMAD.MOV.U32 R6, RZ, RZ, RZ ;  /* 0x000000ffff060224 */ /* 0x000fe400078e00ff */
[----:B------:R-:W-:Y:S01]  /*0f10*/  @P0 IMAD.MOV.U32 R7, RZ, RZ, R8 ;  /* 0x000000ffff070224 */ /* 0x000fe200078e0008 */
[----:B------:R-:W-:Y:S06]  /*0f20*/  BRA `(.L_x_6) ;  /* 0x0000000000147947 */ /* 0x000fec0003800000 */
.L_x_8:
[----:B------:R-:W-:Y:S01]  /*0f30*/  LOP3.LUT R7, R13, 0x80000, RZ, 0xfc, !PT ;  /* 0x000800000d077812 */ /* 0x000fe200078efcff */
[----:B------:R-:W-:Y:S01]  /*0f40*/  IMAD.MOV.U32 R6, RZ, RZ, R12 ;  /* 0x000000ffff067224 */ /* 0x000fe200078e000c */
[----:B------:R-:W-:Y:S06]  /*0f50*/  BRA `(.L_x_6) ;  /* 0x0000000000087947 */ /* 0x000fec0003800000 */
.L_x_7:
[----:B------:R-:W-:Y:S01]  /*0f60*/  LOP3.LUT R7, R17, 0x80000, RZ, 0xfc, !PT ;  /* 0x0008000011077812 */ /* 0x000fe200078efcff */
[----:B------:R-:W-:-:S07]  /*0f70*/  IMAD.MOV.U32 R6, RZ, RZ, R16 ;  /* 0x000000ffff067224 */ /* 0x000fce00078e0010 */
.L_x_6:
[----:B------:R-:W-:Y:S05]  /*0f80*/  BSYNC.RECONVERGENT B1 ;  /* 0x0000000000017941 */ /* 0x000fea0003800200 */
.L_x_4:
[----:B------:R-:W-:Y:S02]  /*0f90*/  IMAD.MOV.U32 R8, RZ, RZ, R6 ;  /* 0x000000ffff087224 */ /* 0x000fe400078e0006 */
[----:B------:R-:W-:Y:S02]  /*0fa0*/  IMAD.MOV.U32 R9, RZ, RZ, R7 ;  /* 0x000000ffff097224 */ /* 0x000fe400078e0007 */
[----:B------:R-:W-:Y:S02]  /*0fb0*/  IMAD.MOV.U32 R6, RZ, RZ, R0 ;  /* 0x000000ffff067224 */ /* 0x000fe400078e0000 */
[----:B------:R-:W-:-:S04]  /*0fc0*/  IMAD.MOV.U32 R7, RZ, RZ, 0x0 ;  /* 0x00000000ff077424 */ /* 0x000fc800078e00ff */
[----:B------:R-:W-:Y:S05]  /*0fd0*/  RET.REL.NODEC R6 `(_Z11main_kernelPdS_S_dddiidd) ;  /* 0xfffffff006087950 */ /* 0x000fea0003c3ffff */
.L_x_9:
[----:B------:R-:W-:-:S00]  /*0fe0*/  BRA `(.L_x_9) ;  /* 0xfffffffc00fc7947 */ /* 0x000fc0000383ffff */
[----:B------:R-:W-:-:S00]  /*0ff0*/  NOP ;  /* 0x0000000000007918 */ /* 0x000fc00000000000 */
        /* <DEDUP_REMOVED lines=8> */
.L_x_20:


//--------------------- .text._Z18first_layer_kernelPdS_ddiidd --------------------------
	.section	.text._Z18first_layer_kernelPdS_ddiidd,"ax",@progbits
	.align	128
        .global         _Z18first_layer_kernelPdS_ddiidd
        .type           _Z18first_layer_kernelPdS_ddiidd,@function
        .size           _Z18first_layer_kernelPdS_ddiidd,(.L_x_21 - _Z18first_layer_kernelPdS_ddiidd)
        .other          _Z18first_layer_kernelPdS_ddiidd,@"STO_CUDA_ENTRY STV_DEFAULT"
_Z18first_layer_kernelPdS_ddiidd:
.text._Z18first_layer_kernelPdS_ddiidd:
        /* <DEDUP_REMOVED lines=9> */
[----:B------:R-:W2:Y:S01]  /*0090*/  I2F.RP R10, R4 ;  /* 0x00000004000a7306 */ /* 0x000ea20000209400 */
[----:B-1----:R-:W-:-:S07]  /*00a0*/  IMAD R9, R12, UR4, R9 ;  /* 0x000000040c097c24 */ /* 0x002fce000f8e0209 */
[----:B0-----:R-:W0:Y:S01]  /*00b0*/  MUFU.RCP R8, R8 ;  /* 0x0000000800087308 */ /* 0x001e220000001000 */
[----:B------:R-:W-:-:S07]  /*00c0*/  IABS R27, R9 ;  /* 0x00000009001b7213 */ /* 0x000fce0000000000 */
[----:B--2---:R-:W1:Y:S01]  /*00d0*/  MUFU.RCP R10, R10 ;  /* 0x0000000a000a7308 */ /* 0x004e620000001000 */
[----:B0-----:R-:W-:Y:S01]  /*00e0*/  VIADD R6, R8, 0xffffffe ;  /* 0x0ffffffe08067836 */ /* 0x001fe20000000000 */
[----:B------:R-:W-:-:S06]  /*00f0*/  IABS R8, R13 ;  /* 0x0000000d00087213 */ /* 0x000fcc0000000000 */
[----:B------:R0:W2:Y:S01]  /*0100*/  F2I.FTZ.U32.TRUNC.NTZ R7, R6 ;  /* 0x0000000600077305 */ /* 0x0000a2000021f000 */
[----:B------:R-:W-:Y:S01]  /*0110*/  IADD3 R8, PT, PT, RZ, -R8, RZ ;  /* 0x80000008ff087210 */ /* 0x000fe20007ffe0ff */
[----:B-1----:R-:W-:-:S06]  /*0120*/  VIADD R2, R10, 0xffffffe ;  /* 0x0ffffffe0a027836 */ /* 0x002fcc0000000000 */
[----:B------:R1:W3:Y:S01]  /*0130*/  F2I.FTZ.U32.TRUNC.NTZ R3, R2 ;  /* 0x0000000200037305 */ /* 0x0002e2000021f000 */
[----:B0-----:R-:W-:Y:S02]  /*0140*/  IMAD.MOV.U32 R6, RZ, RZ, RZ ;  /* 0x000000ffff067224 */ /* 0x001fe400078e00ff */
[----:B--2---:R-:W-:Y:S02]  /*0150*/  IMAD.MOV R14, RZ, RZ, -R7 ;  /* 0x000000ffff0e7224 */ /* 0x004fe400078e0a07 */
[----:B-1----:R-:W-:Y:S02]  /*0160*/  IMAD.MOV.U32 R2, RZ, RZ, RZ ;  /* 0x000000ffff027224 */ /* 0x002fe400078e00ff */
[----:B------:R-:W-:Y:S02]  /*0170*/  IMAD R11, R14, R5, RZ ;  /* 0x000000050e0b7224 */ /* 0x000fe400078e02ff */
[----:B---3--:R-:W-:Y:S02]  /*0180*/  IMAD.MOV R15, RZ, RZ, -R3 ;  /* 0x000000ffff0f7224 */ /* 0x008fe400078e0a03 */
[----:B------:R-:W-:-:S04]  /*0190*/  IMAD.HI.U32 R6, R7, R11, R6 ;  /* 0x0000000b07067227 */ /* 0x000fc800078e0006 */
[----:B------:R-:W-:Y:S02]  /*01a0*/  IMAD R7, R15, R4, RZ ;  /* 0x000000040f077224 */ /* 0x000fe400078e02ff */
[----:B------:R-:W-:-:S04]  /*01b0*/  IMAD.HI.U32 R11, R6, R27, RZ ;  /* 0x0000001b060b7227 */ /* 0x000fc800078e00ff */
[----:B------:R-:W-:-:S04]  /*01c0*/  IMAD.HI.U32 R2, R3, R7, R2 ;  /* 0x0000000703027227 */ /* 0x000fc800078e0002 */
[----:B------:R-:W-:Y:S02]  /*01d0*/  IMAD.MOV R6, RZ, RZ, -R11 ;  /* 0x000000ffff067224 */ /* 0x000fe400078e0a0b */
[----:B------:R-:W-:-:S04]  /*01e0*/  IMAD.HI.U32 R3, R2, R27, RZ ;  /* 0x0000001b02037227 */ /* 0x000fc800078e00ff */
[--C-:B------:R-:W-:Y:S02]  /*01f0*/  IMAD R2, R5, R6, R27.reuse ;  /* 0x0000000605027224 */ /* 0x100fe400078e021b */
[----:B------:R-:W-:Y:S02]  /*0200*/  IMAD R27, R3, R8, R27 ;  /* 0x00000008031b7224 */ /* 0x000fe400078e021b */
[----:B------:R-:W0:Y:S01]  /*0210*/  LDC R3, c[0x0][0x3a0] ;  /* 0x0000e800ff037b82 */ /* 0x000e220000000800 */
[----:B------:R-:W-:Y:S02]  /*0220*/  ISETP.GT.U32.AND P0, PT, R5, R2, PT ;  /* 0x000000020500720c */ /* 0x000fe40003f04070 */
[----:B------:R-:W-:-:S11]  /*0230*/  ISETP.GT.U32.AND P1, PT, R4, R27, PT ;  /* 0x0000001b0400720c */ /* 0x000fd60003f24070 */
[----:B------:R-:W-:Y:S02]  /*0240*/  @!P0 IMAD.IADD R2, R2, 0x1, -R5 ;  /* 0x0000000102028824 */ /* 0x000fe400078e0a05 */
[----:B------:R-:W-:Y:S01]  /*0250*/  @!P1 IMAD.IADD R27, R27, 0x1, -R4 ;  /* 0x000000011b1b9824 */ /* 0x000fe200078e0a04 */
[----:B------:R-:W-:Y:S01]  /*0260*/  ISETP.GE.AND P1, PT, R9, RZ, PT ;  /* 0x000000ff0900720c */ /* 0x000fe20003f26270 */
[----:B------:R-:W-:Y:S01]  /*0270*/  @!P0 VIADD R11, R11, 0x1 ;  /* 0x000000010b0b8836 */ /* 0x000fe20000000000 */
[----:B------:R-:W-:Y:S02]  /*0280*/  ISETP.GE.U32.AND P4, PT, R2, R5, PT ;  /* 0x000000050200720c */ /* 0x000fe40003f86070 */
[----:B------:R-:W-:Y:S02]  /*0290*/  ISETP.GT.U32.AND P3, PT, R4, R27, PT ;  /* 0x0000001b0400720c */ /* 0x000fe40003f64070 */
[----:B------:R-:W-:Y:S01]  /*02a0*/  LOP3.LUT R2, R9, R0, RZ, 0x3c, !PT ;  /* 0x0000000009027212 */ /* 0x000fe200078e3cff */
[----:B0-----:R-:W-:Y:S01]  /*02b0*/  VIADD R3, R3, 0xffffffff ;  /* 0xffffffff03037836 */ /* 0x001fe20000000000 */
[----:B------:R-:W-:-:S02]  /*02c0*/  ISETP.NE.AND P0, PT, R0, RZ, PT ;  /* 0x000000ff0000720c */ /* 0x000fc40003f05270 */
[----:B------:R-:W-:Y:S01]  /*02d0*/  ISETP.GE.AND P2, PT, R2, RZ, PT ;  /* 0x000000ff0200720c */ /* 0x000fe20003f46270 */
[----:B------:R-:W-:-:S04]  /*02e0*/  IMAD R3, R3, R0, -0x1 ;  /* 0xffffffff03037424 */ /* 0x000fc800078e0200 */
[----:B------:R-:W-:Y:S01]  /*02f0*/  @P4 VIADD R11, R11, 0x1 ;  /* 0x000000010b0b4836 */ /* 0x000fe20000000000 */
[----:B------:R-:W-:Y:S01]  /*0300*/  ISETP.NE.AND P4, PT, R13, RZ, PT ;  /* 0x000000ff0d00720c */ /* 0x000fe20003f85270 */
[----:B------:R-:W-:-:S04]  /*0310*/  @!P3 IMAD.IADD R27, R27, 0x1, -R4 ;  /* 0x000000011b1bb824 */ /* 0x000fc800078e0a04 */
[----:B------:R-:W-:Y:S02]  /*0320*/  @!P1 IMAD.MOV R27, RZ, RZ, -R27 ;  /* 0x000000ffff1b9224 */ /* 0x000fe400078e0a1b */
[----:B------:R-:W-:Y:S02]  /*0330*/  @!P2 IADD3 R11, PT, PT, -R11, RZ, RZ ;  /* 0x000000ff0b0ba210 */ /* 0x000fe40007ffe1ff */
[----:B------:R-:W-:-:S04]  /*0340*/  @!P0 LOP3.LUT R11, RZ, R0, RZ, 0x33, !PT ;  /* 0x00000000ff0b8212 */ /* 0x000fc800078e33ff */
[----:B------:R-:W-:Y:S01]  /*0350*/  @!P4 LOP3.LUT R27, RZ, R13, RZ, 0x33, !PT ;  /* 0x0000000dff1bc212 */ /* 0x000fe200078e33ff */
[----:B------:R-:W-:-:S04]  /*0360*/  IMAD R4, R11, R0, R0 ;  /* 0x000000000b047224 */ /* 0x000fc800078e0200 */
[----:B------:R-:W-:-:S04]  /*0370*/  VIADD R5, R27, 0x1 ;  /* 0x000000011b057836 */ /* 0x000fc80000000000 */
[----:B------:R-:W-:-:S05]  /*0380*/  IMAD.IADD R0, R5, 0x1, R4 ;  /* 0x0000000105007824 */ /* 0x000fca00078e0204 */
[----:B------:R-:W-:-:S13]  /*0390*/  ISETP.GE.AND P0, PT, R0, R3, PT ;  /* 0x000000030000720c */ /* 0x000fda0003f06270 */
[----:B------:R-:W-:Y:S05]  /*03a0*/  @P0 EXIT ;  /* 0x000000000000094d */ /* 0x000fea0003800000 */
[----:B------:R-:W0:Y:S01]  /*03b0*/  LDCU.64 UR6, c[0x0][0x388] ;  /* 0x00007100ff0677ac */ /* 0x000e220008000a00 */
[----:B------:R-:W-:Y:S02]  /*03c0*/  SHF.R.S32.HI R0, RZ, 0x1f, R27 ;  /* 0x0000001fff007819 */ /* 0x000fe4000001141b */
[----:B------:R-:W-:Y:S01]  /*03d0*/  IADD3 R2, P0, PT, R27, R4, RZ ;  /* 0x000000041b027210 */ /* 0x000fe20007f1e0ff */
[----:B------:R-:W1:Y:S01]  /*03e0*/  LDCU.64 UR4, c[0x0][0x358] ;  /* 0x00006b00ff0477ac */ /* 0x000e620008000a00 */
[----:B------:R-:W2:Y:S01]  /*03f0*/  I2F.F64 R12, R5 ;  /* 0x00000005000c7312 */ /* 0x000ea20000201c00 */
[----:B------:R-:W3:Y:S01]  /*0400*/  LDC.64 R6, c[0x0][0x3a8] ;  /* 0x0000ea00ff067b82 */ /* 0x000ee20000000a00 */
[----:B------:R-:W-:Y:S01]  /*0410*/  LEA.HI.X.SX32 R3, R4, R0, 0x1, P0 ;  /* 0x0000000004037211 */ /* 0x000fe200000f0eff */
[C---:B------:R-:W-:Y:S01]  /*0420*/  IMAD.SHL.U32 R4, R2.reuse, 0x8, RZ ;  /* 0x0000000802047824 */ /* 0x040fe200078e00ff */
[----:B------:R-:W4:Y:S02]  /*0430*/  LDCU.64 UR8, c[0x0][0x3b0] ;  /* 0x00007600ff0877ac */ /* 0x000f240008000a00 */
[----:B------:R-:W-:-:S02]  /*0440*/  SHF.L.U64.HI R0, R2, 0x3, R3 ;  /* 0x0000000302007819 */ /* 0x000fc40000010203 */
[----:B0-----:R-:W-:-:S04]  /*0450*/  IADD3 R8, P0, PT, R4, UR6, RZ ;  /* 0x0000000604087c10 */ /* 0x001fc8000ff1e0ff */
[----:B------:R-:W-:-:S06]  /*0460*/  IADD3.X R9, PT, PT, R0, UR7, RZ, P0, !PT ;  /* 0x0000000700097c10 */ /* 0x000fcc00087fe4ff */
[----:B-1----:R-:W5:Y:S01]  /*0470*/  LDG.E.64 R8, desc[UR4][R8.64+0x8] ;  /* 0x0000080408087981 */ /* 0x002f62000c1e1b00 */
[C---:B------:R-:W-:Y:S01]  /*0480*/  VIADD R18, R11.reuse, 0x1 ;  /* 0x000000010b127836 */ /* 0x040fe20000000000 */
[----:B------:R-:W-:Y:S01]  /*0490*/  IADD3 R10, PT, PT, R11, 0x2, RZ ;  /* 0x000000020b0a7810 */ /* 0x000fe20007ffe0ff */
[----:B------:R-:W-:Y:S01]  /*04a0*/  UMOV UR6, 0x54442d18 ;  /* 0x54442d1800067882 */ /* 0x000fe20000000000 */
[----:B------:R-:W-:Y:S01]  /*04b0*/  UMOV UR7, 0x400921fb ;  /* 0x400921fb00077882 */ /* 0x000fe20000000000 */
[----:B------:R-:W0:Y:S01]  /*04c0*/  I2F.F64 R2, R18 ;  /* 0x0000001200027312 */ /* 0x000e220000201c00 */
[----:B--2---:R-:W-:Y:S01]  /*04d0*/  DMUL R14, R12, UR6 ;  /* 0x000000060c0e7c28 */ /* 0x004fe20008000000 */
[----:B------:R-:W-:Y:S06]  /*04e0*/  BSSY.RECONVERGENT B0, `(.L_x_10) ;  /* 0x000003b000007945 */ /* 0x000fec0003800200 */
[----:B------:R1:W2:Y:S01]  /*04f0*/  I2F.F64 R12, R10 ;  /* 0x0000000a000c7312 */ /* 0x0002a20000201c00 */
[----:B----4-:R-:W-:-:S02]  /*0500*/  DMUL R14, R14, UR8 ;  /* 0x000000080e0e7c28 */ /* 0x010fc40008000000 */
[----:B0-----:R-:W-:-:S05]  /*0510*/  DMUL R2, R2, UR6 ;  /* 0x0000000602027c28 */ /* 0x001fca0008000000 */
[----:B------:R-:W0:Y:S01]  /*0520*/  I2F.F64 R16, R11 ;  /* 0x0000000b00107312 */ /* 0x000e220000201c00 */
[----:B-1----:R-:W-:Y:S02]  /*0530*/  IMAD.MOV.U32 R10, RZ, RZ, 0x1 ;  /* 0x00000001ff0a7424 */ /* 0x002fe400078e00ff */
[----:B---3--:R-:W-:-:S05]  /*0540*/  DMUL R2, R2, R6 ;  /* 0x0000000602027228 */ /* 0x008fca0000000000 */
[----:B------:R-:W1:Y:S01]  /*0550*/  F2F.F32.F64 R5, R14 ;  /* 0x0000000e00057310 */ /* 0x000e620000301000 */
[----:B--2---:R-:W-:Y:S02]  /*0560*/  DMUL R12, R12, UR6 ;  /* 0x000000060c0c7c28 */ /* 0x004fe40008000000 */
[----:B0-----:R-:W-:-:S05]  /*0570*/  DMUL R16, R16, UR6 ;  /* 0x0000000610107c28 */ /* 0x001fca0008000000 */
[----:B------:R-:W0:Y:S01]  /*0580*/  F2F.F32.F64 R2, R2 ;  /* 0x0000000200027310 */ /* 0x000e220000301000 */
[-C--:B------:R-:W-:Y:S02]  /*0590*/  DMUL R12, R12, R6.reuse ;  /* 0x000000060c0c7228 */ /* 0x080fe40000000000 */
[-C--:B------:R-:W-:Y:S01]  /*05a0*/  DMUL R16, R16, R6.reuse ;  /* 0x0000000610107228 */ /* 0x080fe20000000000 */
[----:B-1----:R-:W-:Y:S01]  /*05b0*/  FMUL.RZ R5, R5, 0.15915493667125701904 ;  /* 0x3e22f98305057820 */ /* 0x002fe2000040c000 */
[----:B------:R-:W-:-:S06]  /*05c0*/  DMUL R6, R6, R6 ;  /* 0x0000000606067228 */ /* 0x000fcc0000000000 */
[----:B------:R-:W1:Y:S01]  /*05d0*/  F2F.F32.F64 R12, R12 ;  /* 0x0000000c000c7310 */ /* 0x000e620000301000 */
[----:B0-----:R-:W-:-:S07]  /*05e0*/  FMUL.RZ R28, R2, 0.15915493667125701904 ;  /* 0x3e22f983021c7820 */ /* 0x001fce000040c000 */
[----:B------:R1:W0:Y:S08]  /*05f0*/  F2F.F32.F64 R16, R16 ;  /* 0x0000001000107310 */ /* 0x0002300000301000 */
[----:B------:R-:W-:Y:S01]  /*0600*/  MUFU.SIN R28, R28 ;  /* 0x0000001c001c7308 */ /* 0x000fe20000000400 */
[----:B-1----:R-:W-:Y:S01]  /*0610*/  FMUL.RZ R17, R12, 0.15915493667125701904 ;  /* 0x3e22f9830c117820 */ /* 0x002fe2000040c000 */
[----:B0-----:R-:W-:-:S06]  /*0620*/  FMUL.RZ R16, R16, 0.15915493667125701904 ;  /* 0x3e22f98310107820 */ /* 0x001fcc000040c000 */
[----:B------:R-:W0:Y:S08]  /*0630*/  MUFU.RCP64H R11, R7 ;  /* 0x00000007000b7308 */ /* 0x000e300000001800 */
[----:B------:R-:W-:Y:S08]  /*0640*/  MUFU.SIN R5, R5 ;  /* 0x0000000500057308 */ /* 0x000ff00000000400 */
[----:B------:R-:W1:Y:S01]  /*0650*/  MUFU.SIN R14, R17 ;  /* 0x00000011000e7308 */ /* 0x000e620000000400 */
[----:B0-----:R-:W-:-:S07]  /*0660*/  DFMA R12, -R6, R10, 1 ;  /* 0x3ff00000060c742b */ /* 0x001fce000000010a */
[----:B------:R-:W0:Y:S01]  /*0670*/  F2F.F64.F32 R2, R28 ;  /* 0x0000001c00027310 */ /* 0x000e220000201800 */
[----:B------:R-:W-:-:S07]  /*0680*/  DFMA R12, R12, R12, R12 ;  /* 0x0000000c0c0c722b */ /* 0x000fce000000000c */
[----:B------:R-:W2:Y:S01]  /*0690*/  MUFU.SIN R16, R16 ;  /* 0x0000001000107308 */ /* 0x000ea20000000400 */
[----:B-1----:R-:W-:Y:S01]  /*06a0*/  FMUL R18, R14, R5 ;  /* 0x000000050e127220 */ /* 0x002fe20000400000 */
[----:B------:R-:W-:Y:S02]  /*06b0*/  DFMA R12, R10, R12, R10 ;  /* 0x0000000c0a0c722b */ /* 0x000fe4000000000a */
[----:B0-----:R-:W-:-:S04]  /*06c0*/  DADD R14, R2, R2 ;  /* 0x00000000020e7229 */ /* 0x001fc80000000002 */
[----:B------:R-:W0:Y:S08]  /*06d0*/  F2F.F64.F32 R24, R5 ;  /* 0x0000000500187310 */ /* 0x000e300000201800 */
[----:B------:R-:W1:Y:S01]  /*06e0*/  F2F.F64.F32 R2, R18 ;  /* 0x0000001200027310 */ /* 0x000e620000201800 */
[----:B--2---:R-:W-:Y:S01]  /*06f0*/  FMUL R20, R5, R16 ;  /* 0x0000001005147220 */ /* 0x004fe20000400000 */
[----:B------:R-:W-:-:S02]  /*0700*/  DFMA R16, -R6, R12, 1 ;  /* 0x3ff000000610742b */ /* 0x000fc4000000010c */
[----:B0-----:R-:W-:-:S04]  /*0710*/  DMUL R24, R14, R24 ;  /* 0x000000180e187228 */ /* 0x001fc80000000000 */
[----:B------:R-:W0:Y:S04]  /*0720*/  F2F.F64.F32 R14, R20 ;  /* 0x00000014000e7310 */ /* 0x000e280000201800 */
[----:B-1----:R-:W-:Y:S02]  /*0730*/  DADD R10, R2, -R24 ;  /* 0x00000000020a7229 */ /* 0x002fe40000000818 */
[----:B------:R-:W-:Y:S01]  /*0740*/  DFMA R2, R12, R16, R12 ;  /* 0x000000100c02722b */ /* 0x000fe2000000000c */
[----:B------:R-:W1:Y:S05]  /*0750*/  LDC.64 R12, c[0x0][0x390] ;  /* 0x0000e400ff0c7b82 */ /* 0x000e6a0000000a00 */
[----:B0-----:R-:W-:-:S08]  /*0760*/  DADD R10, R10, R14 ;  /* 0x000000000a0a7229 */ /* 0x001fd0000000000e */
[----:B------:R-:W-:Y:S02]  /*0770*/  DMUL R16, R10, R2 ;  /* 0x000000020a107228 */ /* 0x000fe40000000000 */
[----:B------:R-:W-:-:S06]  /*0780*/  FSETP.GEU.AND P1, PT, |R11|, 6.5827683646048100446e-37, PT ;  /* 0x036000000b00780b */ /* 0x000fcc0003f2e200 */
[----:B------:R-:W-:Y:S02]  /*0790*/  DFMA R18, -R6, R16, R10 ;  /* 0x000000100612722b */ /* 0x000fe4000000010a */
[----:B-1----:R-:W-:-:S06]  /*07a0*/  DMUL R14, R12, R12 ;  /* 0x0000000c0c0e7228 */ /* 0x002fcc0000000000 */
[----:B------:R-:W-:Y:S02]  /*07b0*/  DFMA R2, R2, R18, R16 ;  /* 0x000000120202722b */ /* 0x000fe40000000010 */
[----:B------:R-:W-:-:S08]  /*07c0*/  DMUL R14, R14, 0.5 ;  /* 0x3fe000000e0e7828 */ /* 0x000fd00000000000 */
[----:B------:R-:W-:-:S05]  /*07d0*/  FFMA R5, RZ, R7, R3 ;  /* 0x00000007ff057223 */ /* 0x000fca0000000003 */
[----:B------:R-:W-:Y:S01]  /*07e0*/  FSETP.GT.AND P0, PT, |R5|, 1.469367938527859385e-39, PT ;  /* 0x001000000500780b */ /* 0x000fe20003f04200 */
[----:B-----5:R-:W-:-:S08]  /*07f0*/  DFMA R8, RZ, R12, R8 ;  /* 0x0000000cff08722b */ /* 0x020fd00000000008 */
[----:B------:R-:W-:-:S04]  /*0800*/  DFMA R8, RZ, R14, R8 ;  /* 0x0000000eff08722b */ /* 0x000fc80000000008 */
[----:B------:R-:W-:Y:S07]  /*0810*/  @P0 BRA P1, `(.L_x_11) ;  /* 0x00000000001c0947 */ /* 0x000fee0000800000 */
[----:B------:R-:W-:Y:S01]  /*0820*/  IMAD.MOV.U32 R12, RZ, RZ, R6 ;  /* 0x000000ffff0c7224 */ /* 0x000fe200078e0006 */
[----:B------:R-:W-:Y:S01]  /*0830*/  MOV R6, 0x870 ;  /* 0x0000087000067802 */ /* 0x000fe20000000f00 */
[----:B------:R-:W-:Y:S02]  /*0840*/  IMAD.MOV.U32 R14, RZ, RZ, R10 ;  /* 0x000000ffff0e7224 */ /* 0x000fe400078e000a */
[----:B------:R-:W-:-:S07]  /*0850*/  IMAD.MOV.U32 R15, RZ, RZ, R11 ;  /* 0x000000ffff0f7224 */ /* 0x000fce00078e000b */
[----:B------:R-:W-:Y:S05]  /*0860*/  CALL.REL.NOINC `($__internal_1_$__cuda_sm20_div_rn_f64_full) ;  /* 0x0000000000fc7944 */ /* 0x000fea0003c00000 */
[----:B------:R-:W-:Y:S02]  /*0870*/  IMAD.MOV.U32 R2, RZ, RZ, R18 ;  /* 0x000000ffff027224 */ /* 0x000fe400078e0012 */
[----:B------:R-:W-:-:S07]  /*0880*/  IMAD.MOV.U32 R3, RZ, RZ, R19 ;  /* 0x000000ffff037224 */ /* 0x000fce00078e0013 */
.L_x_11:
[----:B------:R-:W-:Y:S05]  /*0890*/  BSYNC.RECONVERGENT B0 ;  /* 0x0000000000007941 */ /* 0x000fea0003800200 */
.L_x_10:
[----:B------:R-:W-:Y:S01]  /*08a0*/  IADD3 R5, PT, PT, R27, 0x2, RZ ;  /* 0x000000021b057810 */ /* 0x000fe20007ffe0ff */
[----:B------:R-:W0:Y:S01]  /*08b0*/  LDC.64 R10, c[0x0][0x3b0] ;  /* 0x0000ec00ff0a7b82 */ /* 0x000e220000000a00 */
[----:B------:R-:W1:Y:S01]  /*08c0*/  I2F.F64 R12, R27 ;  /* 0x0000001b000c7312 */ /* 0x000e620000201c00 */
[----:B------:R-:W-:Y:S01]  /*08d0*/  UMOV UR6, 0x54442d18 ;  /* 0x54442d1800067882 */ /* 0x000fe20000000000 */
[----:B------:R-:W-:Y:S01]  /*08e0*/  UMOV UR7, 0x400921fb ;  /* 0x400921fb00077882 */ /* 0x000fe20000000000 */
[----:B------:R-:W-:Y:S04]  /*08f0*/  BSSY.RECONVERGENT B0, `(.L_x_12) ;  /* 0x000002f000007945 */ /* 0x000fe80003800200 */
[----:B------:R-:W2:Y:S01]  /*0900*/  LDC.64 R22, c[0x0][0x390] ;  /* 0x0000e400ff167b82 */ /* 0x000ea20000000a00 */
[----:B------:R-:W3:Y:S01]  /*0910*/  I2F.F64 R6, R5 ;  /* 0x0000000500067312 */ /* 0x000ee20000201c00 */
[----:B-1----:R-:W-:-:S02]  /*0920*/  DMUL R14, R12, UR6 ;  /* 0x000000060c0e7c28 */ /* 0x002fc40008000000 */
[----:B---3--:R-:W-:-:S06]  /*0930*/  DMUL R6, R6, UR6 ;  /* 0x0000000606067c28 */ /* 0x008fcc0008000000 */
[-C--:B0-----:R-:W-:Y:S02]  /*0940*/  DMUL R14, R14, R10.reuse ;  /* 0x0000000a0e0e7228 */ /* 0x081fe40000000000 */
[-C--:B------:R-:W-:Y:S02]  /*0950*/  DMUL R12, R6, R10.reuse ;  /* 0x0000000a060c7228 */ /* 0x080fe40000000000 */
[----:B------:R-:W-:Y:S01]  /*0960*/  DMUL R10, R10, R10 ;  /* 0x0000000a0a0a7228 */ /* 0x000fe20000000000 */
[----:B------:R-:W-:-:S05]  /*0970*/  IMAD.MOV.U32 R6, RZ, RZ, 0x1 ;  /* 0x00000001ff067424 */ /* 0x000fca00078e00ff */
[----:B------:R-:W0:Y:S08]  /*0980*/  F2F.F32.F64 R14, R14 ;  /* 0x0000000e000e7310 */ /* 0x000e300000301000 */
[----:B------:R-:W1:Y:S01]  /*0990*/  F2F.F32.F64 R12, R12 ;  /* 0x0000000c000c7310 */ /* 0x000e620000301000 */
[----:B0-----:R-:W-:-:S07]  /*09a0*/  FMUL.RZ R20, R14, 0.15915493667125701904 ;  /* 0x3e22f9830e147820 */ /* 0x001fce000040c000 */
[----:B------:R-:W0:Y:S01]  /*09b0*/  MUFU.RCP64H R7, R11 ;  /* 0x0000000b00077308 */ /* 0x000e220000001800 */
[----:B-1----:R-:W-:-:S07]  /*09c0*/  FMUL.RZ R18, R12, 0.15915493667125701904 ;  /* 0x3e22f9830c127820 */ /* 0x002fce000040c000 */
[----:B------:R-:W-:Y:S08]  /*09d0*/  MUFU.SIN R19, R20 ;  /* 0x0000001400137308 */ /* 0x000ff00000000400 */
[----:B------:R-:W1:Y:S01]  /*09e0*/  MUFU.SIN R5, R18 ;  /* 0x0000001200057308 */ /* 0x000e620000000400 */
[----:B0-----:R-:W-:-:S08]  /*09f0*/  DFMA R16, -R10, R6, 1 ;  /* 0x3ff000000a10742b */ /* 0x001fd00000000106 */
[----:B------:R-:W-:Y:S01]  /*0a00*/  DFMA R16, R16, R16, R16 ;  /* 0x000000101010722b */ /* 0x000fe20000000010 */
[C---:B-1----:R-:W-:Y:S01]  /*0a10*/  FMUL R5, R28.reuse, R5 ;  /* 0x000000051c057220 */ /* 0x042fe20000400000 */
[----:B------:R-:W-:-:S06]  /*0a20*/  FMUL R28, R28, R19 ;  /* 0x000000131c1c7220 */ /* 0x000fcc0000400000 */
[----:B------:R-:W-:Y:S01]  /*0a30*/  DFMA R16, R6, R16, R6 ;  /* 0x000000100610722b */ /* 0x000fe20000000006 */
[----:B------:R-:W0:Y:S01]  /*0a40*/  F2F.F64.F32 R12, R5 ;  /* 0x00000005000c7310 */ /* 0x000e220000201800 */
[----:B------:R-:W1:Y:S06]  /*0a50*/  LDC.64 R6, c[0x0][0x398] ;  /* 0x0000e600ff067b82 */ /* 0x000e6c0000000a00 */
[----:B------:R-:W-:Y:S01]  /*0a60*/  DFMA R18, -R10, R16, 1 ;  /* 0x3ff000000a12742b */ /* 0x000fe20000000110 */
[----:B------:R-:W3:Y:S07]  /*0a70*/  F2F.F64.F32 R14, R28 ;  /* 0x0000001c000e7310 */ /* 0x000eee0000201800 */
[----:B------:R-:W-:-:S02]  /*0a80*/  DFMA R18, R16, R18, R16 ;  /* 0x000000121012722b */ /* 0x000fc40000000010 */
[----:B0-----:R-:W-:-:S08]  /*0a90*/  DADD R12, -R24, R12 ;  /* 0x00000000180c7229 */ /* 0x001fd0000000010c */
[----:B---3--:R-:W-:Y:S02]  /*0aa0*/  DADD R12, R12, R14 ;  /* 0x000000000c0c7229 */ /* 0x008fe4000000000e */
[----:B-1----:R-:W-:-:S06]  /*0ab0*/  DMUL R20, R6, R6 ;  /* 0x0000000606147228 */ /* 0x002fcc0000000000 */
[----:B------:R-:W-:Y:S02]  /*0ac0*/  DMUL R14, R12, R18 ;  /* 0x000000120c0e7228 */ /* 0x000fe40000000000 */
[----:B--2---:R-:W-:Y:S01]  /*0ad0*/  DMUL R20, R20, R22 ;  /* 0x0000001614147228 */ /* 0x004fe20000000000 */
[----:B------:R-:W-:-:S05]  /*0ae0*/  FSETP.GEU.AND P1, PT, |R13|, 6.5827683646048100446e-37, PT ;  /* 0x036000000d00780b */ /* 0x000fca0003f2e200 */
[----:B------:R-:W-:Y:S02]  /*0af0*/  DFMA R16, -R10, R14, R12 ;  /* 0x0000000e0a10722b */ /* 0x000fe4000000010c */
[----:B------:R-:W-:-:S06]  /*0b00*/  DMUL R20, R20, R22 ;  /* 0x0000001614147228 */ /* 0x000fcc0000000000 */
[----:B------:R-:W-:Y:S02]  /*0b10*/  DFMA R6, R18, R16, R14 ;  /* 0x000000101206722b */ /* 0x000fe4000000000e */
[----:B------:R-:W-:-:S08]  /*0b20*/  DMUL R24, R20, 0.5 ;  /* 0x3fe0000014187828 */ /* 0x000fd00000000000 */
        /* <DEDUP_REMOVED lines=8> */
[----:B------:R-:W-:Y:S05]  /*0bb0*/  CALL.REL.NOINC `($__internal_1_$__cuda_sm20_div_rn_f64_full) ;  /* 0x0000000000287944 */ /* 0x000fea0003c00000 */
[----:B------:R-:W-:Y:S01]  /*0bc0*/  IMAD.MOV.U32 R6, RZ, RZ, R18 ;  /* 0x000000ffff067224 */ /* 0x000fe200078e0012 */
[----:B------:R-:W-:-:S07]  /*0bd0*/  MOV R7, R19 ;  /* 0x0000001300077202 */ /* 0x000fce0000000f00 */
.L_x_13:
[----:B------:R-:W-:Y:S05]  /*0be0*/  BSYNC.RECONVERGENT B0 ;  /* 0x0000000000007941 */ /* 0x000fea0003800200 */
.L_x_12:
[----:B------:R-:W0:Y:S01]  /*0bf0*/  LDCU.64 UR6, c[0x0][0x380] ;  /* 0x00007000ff0677ac */ /* 0x000e220008000a00 */
[----:B------:R-:W-:-:S08]  /*0c00*/  DADD R2, R6, R2 ;  /* 0x0000000006027229 */ /* 0x000fd00000000002 */
[----:B------:R-:W-:Y:S01]  /*0c10*/  DFMA R2, R2, R24, R8 ;  /* 0x000000180202722b */ /* 0x000fe20000000008 */
[----:B0-----:R-:W-:-:S04]  /*0c20*/  IADD3 R4, P0, PT, R4, UR6, RZ ;  /* 0x0000000604047c10 */ /* 0x001fc8000ff1e0ff */
[----:B------:R-:W-:-:S05]  /*0c30*/  IADD3.X R5, PT, PT, R0, UR7, RZ, P0, !PT ;  /* 0x0000000700057c10 */ /* 0x000fca00087fe4ff */
[----:B------:R-:W-:Y:S01]  /*0c40*/  STG.E.64 desc[UR4][R4.64+0x8], R2 ;  /* 0x0000080204007986 */ /* 0x000fe2000c101b04 */
[----:B------:R-:W-:Y:S05]  /*0c50*/  EXIT ;  /* 0x000000000000794d */ /* 0x000fea0003800000 */
        .weak           $__internal_1_$__cuda_sm20_div_rn_f64_full
        .type           $__internal_1_$__cuda_sm20_div_rn_f64_full,@function
        .size           $__internal_1_$__cuda_sm20_div_rn_f64_full,(.L_x_21 - $__internal_1_$__cuda_sm20_div_rn_f64_full)
$__internal_1_$__cuda_sm20_div_rn_f64_full:
[C---:B------:R-:W-:Y:S01]  /*0c60*/  FSETP.GEU.AND P0, PT, |R7|.reuse, 1.469367938527859385e-39, PT ;  /* 0x001000000700780b */ /* 0x040fe20003f0e200 */
[----:B------:R-:W-:Y:S01]  /*0c70*/  IMAD.MOV.U32 R13, RZ, RZ, R7 ;  /* 0x000000ffff0d7224 */ /* 0x000fe200078e0007 */
[----:B------:R-:W-:Y:S01]  /*0c80*/  LOP3.LUT R10, R7, 0x800fffff, RZ, 0xc0, !PT ;  /* 0x800fffff070a7812 */ /* 0x000fe200078ec0ff */
[----:B------:R-:W-:Y:S01]  /*0c90*/  IMAD.MOV.U32 R16, RZ, RZ, 0x1 ;  /* 0x00000001ff107424 */ /* 0x000fe200078e00ff */
[C---:B------:R-:W-:Y:S01]  /*0ca0*/  FSETP.GEU.AND P2, PT, |R15|.reuse, 1.469367938527859385e-39, PT ;  /* 0x001000000f00780b */ /* 0x040fe20003f4e200 */
[----:B------:R-:W-:Y:S01]  /*0cb0*/  BSSY.RECONVERGENT B1, `(.L_x_14) ;  /* 0x0000053000017945 */ /* 0x000fe20003800200 */
[----:B------:R-:W-:Y:S01]  /*0cc0*/  LOP3.LUT R11, R10, 0x3ff00000, RZ, 0xfc, !PT ;  /* 0x3ff000000a0b7812 */ /* 0x000fe200078efcff */
[----:B------:R-:W-:Y:S01]  /*0cd0*/  IMAD.MOV.U32 R10, RZ, RZ, R12 ;  /* 0x000000ffff0a7224 */ /* 0x000fe200078e000c */
[----:B------:R-:W-:Y:S02]  /*0ce0*/  LOP3.LUT R5, R15, 0x7ff00000, RZ, 0xc0, !PT ;  /* 0x7ff000000f057812 */ /* 0x000fe400078ec0ff */
[----:B------:R-:W-:Y:S01]  /*0cf0*/  LOP3.LUT R26, R7, 0x7ff00000, RZ, 0xc0, !PT ;  /* 0x7ff00000071a7812 */ /* 0x000fe200078ec0ff */
[----:B------:R-:W-:-:S02]  /*0d00*/  IMAD.MOV.U32 R7, RZ, RZ, 0x1ca00000 ;  /* 0x1ca00000ff077424 */ /* 0x000fc400078e00ff */
[----:B------:R-:W-:Y:S01]  /*0d10*/  @!P0 DMUL R10, R12, 8.98846567431157953865e+307 ;  /* 0x7fe000000c0a8828 */ /* 0x000fe20000000000 */
[----:B------:R-:W-:-:S03]  /*0d20*/  ISETP.GE.U32.AND P1, PT, R5, R26, PT ;  /* 0x0000001a0500720c */ /* 0x000fc60003f26070 */
[----:B------:R-:W-:Y:S02]  /*0d30*/  @!P2 LOP3.LUT R18, R13, 0x7ff00000, RZ, 0xc0, !PT ;  /* 0x7ff000000d12a812 */ /* 0x000fe400078ec0ff */
[----:B------:R-:W0:Y:S02]  /*0d40*/  MUFU.RCP64H R17, R11 ;  /* 0x0000000b00117308 */ /* 0x000e240000001800 */
[----:B------:R-:W-:Y:S02]  /*0d50*/  @!P2 ISETP.GE.U32.AND P3, PT, R5, R18, PT ;  /* 0x000000120500a20c */ /* 0x000fe40003f66070 */
[----:B------:R-:W-:Y:S02]  /*0d60*/  @!P0 LOP3.LUT R26, R11, 0x7ff00000, RZ, 0xc0, !PT ;  /* 0x7ff000000b1a8812 */ /* 0x000fe400078ec0ff */
[----:B------:R-:W-:-:S04]  /*0d70*/  @!P2 SEL R19, R7, 0x63400000, !P3 ;  /* 0x634000000713a807 */ /* 0x000fc80005800000 */
[----:B------:R-:W-:-:S04]  /*0d80*/  @!P2 LOP3.LUT R22, R19, 0x80000000, R15, 0xf8, !PT ;  /* 0x800000001316a812 */ /* 0x000fc800078ef80f */
[----:B------:R-:W-:Y:S01]  /*0d90*/  @!P2 LOP3.LUT R23, R22, 0x100000, RZ, 0xfc, !PT ;  /* 0x001000001617a812 */ /* 0x000fe200078efcff */
[----:B------:R-:W-:Y:S01]  /*0da0*/  @!P2 IMAD.MOV.U32 R22, RZ, RZ, RZ ;  /* 0x000000ffff16a224 */ /* 0x000fe200078e00ff */
[----:B0-----:R-:W-:-:S08]  /*0db0*/  DFMA R20, R16, -R10, 1 ;  /* 0x3ff000001014742b */ /* 0x001fd0000000080a */
[----:B------:R-:W-:-:S08]  /*0dc0*/  DFMA R20, R20, R20, R20 ;  /* 0x000000141414722b */ /* 0x000fd00000000014 */
[----:B------:R-:W-:Y:S01]  /*0dd0*/  DFMA R20, R16, R20, R16 ;  /* 0x000000141014722b */ /* 0x000fe20000000010 */
[----:B------:R-:W-:Y:S01]  /*0de0*/  SEL R17, R7, 0x63400000, !P1 ;  /* 0x6340000007117807 */ /* 0x000fe20004800000 */
[----:B------:R-:W-:-:S03]  /*0df0*/  IMAD.MOV.U32 R16, RZ, RZ, R14 ;  /* 0x000000ffff107224 */ /* 0x000fc600078e000e */
[----:B------:R-:W-:-:S03]  /*0e00*/  LOP3.LUT R17, R17, 0x800fffff, R15, 0xf8, !PT ;  /* 0x800fffff11117812 */ /* 0x000fc600078ef80f */
[----:B------:R-:W-:-:S03]  /*0e10*/  DFMA R18, R20, -R10, 1 ;  /* 0x3ff000001412742b */ /* 0x000fc6000000080a */
[----:B------:R-:W-:-:S05]  /*0e20*/  @!P2 DFMA R16, R16, 2, -R22 ;  /* 0x400000001010a82b */ /* 0x000fca0000000816 */
[----:B------:R-:W-:-:S08]  /*0e30*/  DFMA R18, R20, R18, R20 ;  /* 0x000000121412722b */ /* 0x000fd00000000014 */
[----:B------:R-:W-:-:S08]  /*0e40*/  DMUL R20, R18, R16 ;  /* 0x0000001012147228 */ /* 0x000fd00000000000 */
[----:B------:R-:W-:-:S08]  /*0e50*/  DFMA R22, R20, -R10, R16 ;  /* 0x8000000a1416722b */ /* 0x000fd00000000010 */
[----:B------:R-:W-:Y:S01]  /*0e60*/  DFMA R22, R18, R22, R20 ;  /* 0x000000161216722b */ /* 0x000fe20000000014 */
[----:B------:R-:W-:Y:S01]  /*0e70*/  MOV R20, R5 ;  /* 0x0000000500147202 */ /* 0x000fe20000000f00 */
[----:B------:R-:W-:Y:S01]  /*0e80*/  VIADD R19, R26, 0xffffffff ;  /* 0xffffffff1a137836 */ /* 0x000fe20000000000 */
[----:B------:R-:W-:-:S05]  /*0e90*/  @!P2 LOP3.LUT R20, R17, 0x7ff00000, RZ, 0xc0, !PT ;  /* 0x7ff000001114a812 */ /* 0x000fca00078ec0ff */
[----:B------:R-:W-:-:S05]  /*0ea0*/  VIADD R18, R20, 0xffffffff ;  /* 0xffffffff14127836 */ /* 0x000fca0000000000 */
[----:B------:R-:W-:-:S04]  /*0eb0*/  ISETP.GT.U32.AND P0, PT, R18, 0x7feffffe, PT ;  /* 0x7feffffe1200780c */ /* 0x000fc80003f04070 */
[----:B------:R-:W-:-:S13]  /*0ec0*/  ISETP.GT.U32.OR P0, PT, R19, 0x7feffffe, P0 ;  /* 0x7feffffe1300780c */ /* 0x000fda0000704470 */
[----:B------:R-:W-:Y:S05]  /*0ed0*/  @P0 BRA `(.L_x_15) ;  /* 0x00000000006c0947 */ /* 0x000fea0003800000 */
        /* <DEDUP_REMOVED lines=12> */
[----:B------:R-:W-:-:S09]  /*0fa0*/  MOV R14, RZ ;  /* 0x000000ff000e7202 */ /* 0x000fd20000000f00 */
[C---:B------:R-:W-:Y:S02]  /*0fb0*/  FSETP.NEU.AND P0, PT, R11.reuse, RZ, PT ;  /* 0x000000ff0b00720b */ /* 0x040fe40003f0d000 */
[----:B------:R-:W-:-:S04]  /*0fc0*/  LOP3.LUT R13, R11, 0x80000000, R13, 0x48, !PT ;  /* 0x800000000b0d7812 */ /* 0x000fc800078e480d */
[----:B------:R-:W-:-:S07]  /*0fd0*/  LOP3.LUT R15, R13, R15, RZ, 0xfc, !PT ;  /* 0x0000000f0d0f7212 */ /* 0x000fce00078efcff */
[----:B------:R-:W-:Y:S05]  /*0fe0*/  @!P0 BRA `(.L_x_16) ;  /* 0x00000000007c8947 */ /* 0x000fea0003800000 */
[----:B------:R-:W-:Y:S01]  /*0ff0*/  IMAD.MOV R11, RZ, RZ, -R5 ;  /* 0x000000ffff0b7224 */ /* 0x000fe200078e0a05 */
[----:B------:R-:W-:Y:S01]  /*1000*/  DMUL.RP R14, R22, R14 ;  /* 0x0000000e160e7228 */ /* 0x000fe20000008000 */
[----:B------:R-:W-:Y:S01]  /*1010*/  IMAD.MOV.U32 R10, RZ, RZ, RZ ;  /* 0x000000ffff0a7224 */ /* 0x000fe200078e00ff */
[----:B------:R-:W-:-:S05]  /*1020*/  IADD3 R5, PT, PT, -R5, -0x43300000, RZ ;  /* 0xbcd0000005057810 */ /* 0x000fca0007ffe1ff */
[----:B------:R-:W-:-:S03]  /*1030*/  DFMA R10, R18, -R10, R22 ;  /* 0x8000000a120a722b */ /* 0x000fc60000000016 */
[----:B------:R-:W-:-:S07]  /*1040*/  LOP3.LUT R13, R15, R13, RZ, 0x3c, !PT ;  /* 0x0000000d0f0d7212 */ /* 0x000fce00078e3cff */
[----:B------:R-:W-:-:S04]  /*1050*/  FSETP.NEU.AND P0, PT, |R11|, R5, PT ;  /* 0x000000050b00720b */ /* 0x000fc80003f0d200 */
[----:B------:R-:W-:Y:S02]  /*1060*/  FSEL R18, R14, R18, !P0 ;  /* 0x000000120e127208 */ /* 0x000fe40004000000 */
[----:B------:R-:W-:Y:S01]  /*1070*/  FSEL R19, R13, R19, !P0 ;  /* 0x000000130d137208 */ /* 0x000fe20004000000 */
[----:B------:R-:W-:Y:S06]  /*1080*/  BRA `(.L_x_16) ;  /* 0x0000000000547947 */ /* 0x000fec0003800000 */
.L_x_15:
        /* <DEDUP_REMOVED lines=12> */
[----:B------:R-:W-:Y:S01]  /*1150*/  @!P0 IMAD.MOV.U32 R18, RZ, RZ, RZ ;  /* 0x000000ffff128224 */ /* 0x000fe200078e00ff */
[----:B------:R-:W-:-:S03]  /*1160*/  @P0 MOV R18, RZ ;  /* 0x000000ff00120202 */ /* 0x000fc60000000f00 */
[----:B------:R-:W-:Y:S01]  /*1170*/  @P0 IMAD.MOV.U32 R19, RZ, RZ, R5 ;  /* 0x000000ffff130224 */ /* 0x000fe200078e0005 */
[----:B------:R-:W-:Y:S06]  /*1180*/  BRA `(.L_x_16) ;  /* 0x0000000000147947 */ /* 0x000fec0003800000 */
.L_x_18:
[----:B------:R-:W-:Y:S01]  /*1190*/  LOP3.LUT R19, R13, 0x80000, RZ, 0xfc, !PT ;  /* 0x000800000d137812 */ /* 0x000fe200078efcff */
[----:B------:R-:W-:Y:S01]  /*11a0*/  IMAD.MOV.U32 R18, RZ, RZ, R12 ;  /* 0x000000ffff127224 */ /* 0x000fe200078e000c */
[----:B------:R-:W-:Y:S06]  /*11b0*/  BRA `(.L_x_16) ;  /* 0x0000000000087947 */ /* 0x000fec0003800000 */
.L_x_17:
[----:B------:R-:W-:Y:S01]  /*11c0*/  LOP3.LUT R19, R15, 0x80000, RZ, 0xfc, !PT ;  /* 0x000800000f137812 */ /* 0x000fe200078efcff */
[----:B------:R-:W-:-:S07]  /*11d0*/  IMAD.MOV.U32 R18, RZ, RZ, R14 ;  /* 0x000000ffff127224 */ /* 0x000fce00078e000e */
.L_x_16:
[----:B------:R-:W-:Y:S05]  /*11e0*/  BSYNC.RECONVERGENT B1 ;  /* 0x0000000000017941 */ /* 0x000fea0003800200 */
.L_x_14:
[----:B------:R-:W-:-:S04]  /*11f0*/  IMAD.MOV.U32 R7, RZ, RZ, 0x0 ;  /* 0x00000000ff077424 */ /* 0x000fc800078e00ff */
[----:B------:R-:W-:Y:S05]  /*1200*/  RET.REL.NODEC R6 `(_Z18first_layer_kernelPdS_ddiidd) ;  /* 0xffffffec067c7950 */ /* 0x000fea0003c3ffff */
.L_x_19:
        /* <DEDUP_REMOVED lines=15> */
.L_x_21:


//--------------------- .nv.shared.reserved.0     --------------------------
	.section	.nv.shared.reserved.0,"aw",@nobits
	.weak		__nv_reservedSMEM_offset_0_alias
	.size		__nv_reservedSMEM_offset_0_alias, 0, 64
	.other		__nv_reservedSMEM_offset_0_alias,@"STO_CUDA_RESERVED_SHARED STV_DEFAULT"
__nv_reservedSMEM_offset_0_alias:
	.zero		0
	.zero		64


//--------------------- .nv.constant0._Z11main_kernelPdS_S_dddiidd --------------------------
	.section	.nv.constant0._Z11main_kernelPdS_S_dddiidd,"a",@progbits
	.sectionflags	@""
	.align	4
.nv.constant0._Z11main_kernelPdS_S_dddiidd:
	.zero		968


//--------------------- .nv.constant0._Z18first_layer_kernelPdS_ddiidd --------------------------
	.section	.nv.constant0._Z18first_layer_kernelPdS_ddiidd,"a",@progbits
	.sectionflags	@""
	.align	4
.nv.constant0._Z18first_layer_kernelPdS_ddiidd:
	.zero		952


//--------------------- SYMBOLS --------------------------

	.type		.nv.reservedSmem.offset0,@object
	.size		.nv.reservedSmem.offset0,0x4
